def matmul_kernel(
    a_ptr,
    b_ptr,
    c_ptr,
    M,
    N,
    K,
    stride_am,
    stride_ak,
    stride_bk,
    stride_bn,
    stride_cm,
    stride_cn,
    BLOCK_M: tl.constexpr,
    BLOCK_N: tl.constexpr,
    BLOCK_K: tl.constexpr,
    GROUP_M: tl.constexpr,
):
    pid = tl.program_id(axis=0)
    num_pid_m = tl.cdiv(M, BLOCK_M)
    num_pid_n = tl.cdiv(N, BLOCK_N)
    num_pid_in_group = GROUP_M * num_pid_n
    group_id = pid // num_pid_in_group
    first_pid_m = group_id * GROUP_M
    group_size_m = min(num_pid_m - first_pid_m, GROUP_M)
    pid_m = first_pid_m + ((pid % num_pid_in_group) % group_size_m)
    pid_n = (pid % num_pid_in_group) // group_size_m

    offs_am = (pid_m * BLOCK_M + tl.arange(0, BLOCK_M)) % M
    offs_bn = (pid_n * BLOCK_N + tl.arange(0, BLOCK_N)) % N
    offs_k = tl.arange(0, BLOCK_K)
    a_ptrs = a_ptr + offs_am[:, None] * stride_am + offs_k[None, :] * stride_ak
    b_ptrs = b_ptr + offs_k[:, None] * stride_bk + offs_bn[None, :] * stride_bn

    acc = tl.zeros((BLOCK_M, BLOCK_N), dtype=tl.float32)
    for kk in range(0, tl.cdiv(K, BLOCK_K)):
        a = tl.load(a_ptrs, mask=offs_k[None, :] < K - kk * BLOCK_K, other=0.0)
        b = tl.load(b_ptrs, mask=offs_k[:, None] < K - kk * BLOCK_K, other=0.0)
        acc = tl.dot(a, b, acc)
        a_ptrs += BLOCK_K * stride_ak
        b_ptrs += BLOCK_K * stride_bk

    c = acc.to(c_ptr.dtype.element_ty)
    offs_cm = pid_m * BLOCK_M + tl.arange(0, BLOCK_M)
    offs_cn = pid_n * BLOCK_N + tl.arange(0, BLOCK_N)
    c_ptrs = c_ptr + offs_cm[:, None] * stride_cm + offs_cn[None, :] * stride_cn
    mask = (offs_cm[:, None] < M) & (offs_cn[None, :] < N)
    tl.store(c_ptrs, c, mask=mask)

# config = {"BLOCK_K": 64, "BLOCK_M": 32, "BLOCK_N": 64, "GROUP_M": 8, "arch": "sm_100", "dtype": "fp8e4m3", "num_ctas": 1, "num_stages": 2, "num_warps": 2}
# arch = sm_100


// ===== COMPILED SASS (sm_100a) =====

	.target	sm_100a

	.elftype	@"ET_EXEC"


//--------------------- .note.nv.tkinfo           --------------------------
	.section	.note.nv.tkinfo,"",@"SHT_NOTE"
	.sectionflags	@"SHF_NOTE_NV_TKINFO"
	.tkinfo
        /*0018*/ 	.word	0x00000081
        /*0030*/ 	.string	""
        /*0030*/ 	.string	"ptxas-blackwell"
        /*0030*/ 	.string	"Cuda compilation tools, release 12.9, V12.9.86"
        /*0030*/ 	.string	"Build cuda_12.9.r12.9/compiler.36037853_0"
        /*0030*/ 	.string	"-v  -suppress-debug-info  -lineinfo  -arch sm_100a "



//--------------------- .note.nv.cuver            --------------------------
	.section	.note.nv.cuver,"",@"SHT_NOTE"
	.sectionflags	@"SHF_NOTE_NV_CUVER"
        /*0018*/ 	.short	0x0001
        /*001a*/ 	.short	0x0064
        /*001c*/ 	.short	0x0001
        /*001e*/ 	.short	0x0000
        /*0020*/ 	.short	0x0001
        /*0022*/ 	.short	0x0000


//--------------------- .nv.info                  --------------------------
	.section	.nv.info,"",@"SHT_CUDA_INFO"
	.align	4


	//----- nvinfo : EIATTR_REGCOUNT
	.align		4
        /*0000*/ 	.byte	0x04, 0x2f
        /*0002*/ 	.short	(.L_1 - .L_0)
	.align		4
.L_0:
        /*0004*/ 	.word	index@(matmul_kernel)
        /*0008*/ 	.word	0x000000ff


	//----- nvinfo : EIATTR_FRAME_SIZE
	.align		4
.L_1:
        /*000c*/ 	.byte	0x04, 0x11
        /*000e*/ 	.short	(.L_3 - .L_2)
	.align		4
.L_2:
        /*0010*/ 	.word	index@(matmul_kernel)
        /*0014*/ 	.word	0x00000010


	//----- nvinfo : EIATTR_MIN_STACK_SIZE
	.align		4
.L_3:
        /*0018*/ 	.byte	0x04, 0x12
        /*001a*/ 	.short	(.L_5 - .L_4)
	.align		4
.L_4:
        /*001c*/ 	.word	index@(matmul_kernel)
        /*0020*/ 	.word	0x00000010
.L_5:


//--------------------- .nv.info.matmul_kernel    --------------------------
	.section	.nv.info.matmul_kernel,"",@"SHT_CUDA_INFO"
	.sectionflags	@""
	.align	4


	//----- nvinfo : EIATTR_CUDA_API_VERSION
	.align		4
        /*0000*/ 	.byte	0x04, 0x37
        /*0002*/ 	.short	(.L_7 - .L_6)
.L_6:
        /*0004*/ 	.word	0x00000081


	//----- nvinfo : EIATTR_KPARAM_INFO
	.align		4
.L_7:
        /*0008*/ 	.byte	0x04, 0x17
        /*000a*/ 	.short	(.L_9 - .L_8)
.L_8:
        /*000c*/ 	.word	0x00000000
        /*0010*/ 	.short	0x000d
        /*0012*/ 	.short	0x0048
        /*0014*/ 	.byte	0x00, 0xf4, 0x21, 0x00


	//----- nvinfo : EIATTR_KPARAM_INFO
	.align		4
.L_9:
        /*0018*/ 	.byte	0x04, 0x17
        /*001a*/ 	.short	(.L_11 - .L_10)
.L_10:
        /*001c*/ 	.word	0x00000000
        /*0020*/ 	.short	0x000c
        /*0022*/ 	.short	0x0040
        /*0024*/ 	.byte	0x00, 0xf4, 0x21, 0x00


	//----- nvinfo : EIATTR_KPARAM_INFO
	.align		4
.L_11:
        /*0028*/ 	.byte	0x04, 0x17
        /*002a*/ 	.short	(.L_13 - .L_12)
.L_12:
        /*002c*/ 	.word	0x00000000
        /*0030*/ 	.short	0x000b
        /*0032*/ 	.short	0x0038
        /*0034*/ 	.byte	0x00, 0xf0, 0x11, 0x00


	//----- nvinfo : EIATTR_KPARAM_INFO
	.align		4
.L_13:
        /*0038*/ 	.byte	0x04, 0x17
        /*003a*/ 	.short	(.L_15 - .L_14)
.L_14:
        /*003c*/ 	.word	0x00000000
        /*0040*/ 	.short	0x000a
        /*0042*/ 	.short	0x0034
        /*0044*/ 	.byte	0x00, 0xf0, 0x11, 0x00


	//----- nvinfo : EIATTR_KPARAM_INFO
	.align		4
.L_15:
        /*0048*/ 	.byte	0x04, 0x17
        /*004a*/ 	.short	(.L_17 - .L_16)
.L_16:
        /*004c*/ 	.word	0x00000000
        /*0050*/ 	.short	0x0009
        /*0052*/ 	.short	0x0030
        /*0054*/ 	.byte	0x00, 0xf0, 0x11, 0x00


	//----- nvinfo : EIATTR_KPARAM_INFO
	.align		4
.L_17:
        /*0058*/ 	.byte	0x04, 0x17
        /*005a*/ 	.short	(.L_19 - .L_18)
.L_18:
        /*005c*/ 	.word	0x00000000
        /*0060*/ 	.short	0x0008
        /*0062*/ 	.short	0x002c
        /*0064*/ 	.byte	0x00, 0xf0, 0x11, 0x00


	//----- nvinfo : EIATTR_KPARAM_INFO
	.align		4
.L_19:
        /*0068*/ 	.byte	0x04, 0x17
        /*006a*/ 	.short	(.L_21 - .L_20)
.L_20:
        /*006c*/ 	.word	0x00000000
        /*0070*/ 	.short	0x0007
        /*0072*/ 	.short	0x0028
        /*0074*/ 	.byte	0x00, 0xf0, 0x11, 0x00


	//----- nvinfo : EIATTR_KPARAM_INFO
	.align		4
.L_21:
        /*0078*/ 	.byte	0x04, 0x17
        /*007a*/ 	.short	(.L_23 - .L_22)
.L_22:
        /*007c*/ 	.word	0x00000000
        /*0080*/ 	.short	0x0006
        /*0082*/ 	.short	0x0024
        /*0084*/ 	.byte	0x00, 0xf0, 0x11, 0x00


	//----- nvinfo : EIATTR_KPARAM_INFO
	.align		4
.L_23:
        /*0088*/ 	.byte	0x04, 0x17
        /*008a*/ 	.short	(.L_25 - .L_24)
.L_24:
        /*008c*/ 	.word	0x00000000
        /*0090*/ 	.short	0x0005
        /*0092*/ 	.short	0x0020
        /*0094*/ 	.byte	0x00, 0xf0, 0x11, 0x00


	//----- nvinfo : EIATTR_KPARAM_INFO
	.align		4
.L_25:
        /*0098*/ 	.byte	0x04, 0x17
        /*009a*/ 	.short	(.L_27 - .L_26)
.L_26:
        /*009c*/ 	.word	0x00000000
        /*00a0*/ 	.short	0x0004
        /*00a2*/ 	.short	0x001c
        /*00a4*/ 	.byte	0x00, 0xf0, 0x11, 0x00


	//----- nvinfo : EIATTR_KPARAM_INFO
	.align		4
.L_27:
        /*00a8*/ 	.byte	0x04, 0x17
        /*00aa*/ 	.short	(.L_29 - .L_28)
.L_28:
        /*00ac*/ 	.word	0x00000000
        /*00b0*/ 	.short	0x0003
        /*00b2*/ 	.short	0x0018
        /*00b4*/ 	.byte	0x00, 0xf0, 0x11, 0x00


	//----- nvinfo : EIATTR_KPARAM_INFO
	.align		4
.L_29:
        /*00b8*/ 	.byte	0x04, 0x17
        /*00ba*/ 	.short	(.L_31 - .L_30)
.L_30:
        /*00bc*/ 	.word	0x00000000
        /*00c0*/ 	.short	0x0002
        /*00c2*/ 	.short	0x0010
        /*00c4*/ 	.byte	0x00, 0xf4, 0x21, 0x00


	//----- nvinfo : EIATTR_KPARAM_INFO
	.align		4
.L_31:
        /*00c8*/ 	.byte	0x04, 0x17
        /*00ca*/ 	.short	(.L_33 - .L_32)
.L_32:
        /*00cc*/ 	.word	0x00000000
        /*00d0*/ 	.short	0x0001
        /*00d2*/ 	.short	0x0008
        /*00d4*/ 	.byte	0x00, 0xf4, 0x21, 0x00


	//----- nvinfo : EIATTR_KPARAM_INFO
	.align		4
.L_33:
        /*00d8*/ 	.byte	0x04, 0x17
        /*00da*/ 	.short	(.L_35 - .L_34)
.L_34:
        /*00dc*/ 	.word	0x00000000
        /*00e0*/ 	.short	0x0000
        /*00e2*/ 	.short	0x0000
        /*00e4*/ 	.byte	0x00, 0xf4, 0x21, 0x00


	//----- nvinfo : EIATTR_SPARSE_MMA_MASK
	.align		4
.L_35:
        /*00e8*/ 	.byte	0x03, 0x50
        /*00ea*/ 	.short	0x0000


	//----- nvinfo : EIATTR_MAXREG_COUNT
	.align		4
        /*00ec*/ 	.byte	0x03, 0x1b
        /*00ee*/ 	.short	0x00ff


	//----- nvinfo : EIATTR_NUM_BARRIERS
	.align		4
        /*00f0*/ 	.byte	0x02, 0x4c
        /*00f2*/ 	.byte	0x01
	.zero		1


	//----- nvinfo : EIATTR_ANNOTATIONS
	.align		4
        /*00f4*/ 	.byte	0x04, 0x55
        /*00f6*/ 	.short	(.L_37 - .L_36)


	//   ....[0]....
.L_36:
        /*00f8*/ 	.word	0x00000001
        /*00fc*/ 	.byte	0x20, 0x05, 0x00, 0x00, 0x01, 0x00, 0x00, 0x00, 0x80, 0x07, 0x00, 0x00, 0x01, 0x00, 0x00, 0x00
        /*010c*/ 	.byte	0xc0, 0x07, 0x00, 0x00, 0x01, 0x00, 0x00, 0x00, 0xa0, 0x4e, 0x00, 0x00, 0x01, 0x00, 0x00, 0x00
        /*011c*/ 	.byte	0xd0, 0x4e, 0x00, 0x00, 0x01, 0x00, 0x00, 0x00, 0x90, 0x91, 0x00, 0x00, 0x01, 0x00, 0x00, 0x00
        /*012c*/ 	.byte	0xf0, 0x91, 0x00, 0x00, 0x01, 0x00, 0x00, 0x00, 0x30, 0x92, 0x00, 0x00


	//----- nvinfo : EIATTR_VRC_CTA_INIT_COUNT
	.align		4
.L_37:
        /*0138*/ 	.byte	0x02, 0x4a
	.zero		1
	.zero		1


	//----- nvinfo : EIATTR_EXIT_INSTR_OFFSETS
	.align		4
        /*013c*/ 	.byte	0x04, 0x1c
        /*013e*/ 	.short	(.L_39 - .L_38)


	//   ....[0]....
.L_38:
        /*0140*/ 	.word	0x0000a6f0


	//   ....[1]....
        /*0144*/ 	.word	0x0000a710


	//----- nvinfo : EIATTR_REQNTID
	.align		4
.L_39:
        /*0148*/ 	.byte	0x04, 0x10
        /*014a*/ 	.short	(.L_41 - .L_40)
.L_40:
        /*014c*/ 	.word	0x00000040
        /*0150*/ 	.word	0x00000001
        /*0154*/ 	.word	0x00000001


	//----- nvinfo : EIATTR_CBANK_PARAM_SIZE
	.align		4
.L_41:
        /*0158*/ 	.byte	0x03, 0x19
        /*015a*/ 	.short	0x0050


	//----- nvinfo : EIATTR_PARAM_CBANK
	.align		4
        /*015c*/ 	.byte	0x04, 0x0a
        /*015e*/ 	.short	(.L_43 - .L_42)
	.align		4
.L_42:
        /*0160*/ 	.word	index@(.nv.constant0.matmul_kernel)
        /*0164*/ 	.short	0x0380
        /*0166*/ 	.short	0x0050


	//----- nvinfo : EIATTR_SW_WAR
	.align		4
.L_43:
        /*0168*/ 	.byte	0x04, 0x36
        /*016a*/ 	.short	(.L_45 - .L_44)
.L_44:
        /*016c*/ 	.word	0x00000008
.L_45:


//--------------------- .nv.compat                --------------------------
	.section	.nv.compat,"",@"SHT_CUDA_COMPAT_INFO"
	.align	4
        /*0000*/ 	.byte	0x02, 0x02, 0x02, 0x00, 0x02, 0x05, 0x05, 0x00, 0x02, 0x03, 0x00, 0x00, 0x02, 0x06, 0x01, 0x00


//--------------------- .nv.callgraph             --------------------------
	.section	.nv.callgraph,"",@"SHT_CUDA_CALLGRAPH"
	.align	4
	.sectionentsize	8
	.align		4
        /*0000*/ 	.word	0x00000000
	.align		4
        /*0004*/ 	.word	0xffffffff
	.align		4
        /*0008*/ 	.word	0x00000000
	.align		4
        /*000c*/ 	.word	0xfffffffe
	.align		4
        /*0010*/ 	.word	0x00000000
	.align		4
        /*0014*/ 	.word	0xfffffffd
	.align		4
        /*0018*/ 	.word	0x00000000
	.align		4
        /*001c*/ 	.word	0xfffffffc


//--------------------- .text.matmul_kernel       --------------------------
	.section	.text.matmul_kernel,"ax",@progbits
	.align	128
        .global         matmul_kernel
        .type           matmul_kernel,@function
        .size           matmul_kernel,(.L_x_4 - matmul_kernel)
        .other          matmul_kernel,@"STO_CUDA_ENTRY STV_DEFAULT"
matmul_kernel:
.text.matmul_kernel:
[----:B------:R-:W0:Y:S08]  /*0000*/  LDC R1, c[0x0][0x37c] ;  /* 0x0000df00ff017b82 */ /* 0x000e300000000800 */
[----:B------:R-:W1:Y:S01]  /*0010*/  LDC.64 R42, c[0x0][0x398] ;  /* 0x0000e600ff2a7b82 */ /* 0x000e620000000a00 */
[----:B------:R-:W2:Y:S01]  /*0020*/  S2R R5, SR_CTAID.X ;  /* 0x0000000000057919 */ /* 0x000ea20000002500 */
[----:B------:R-:W3:Y:S01]  /*0030*/  LDCU UR4, c[0x0][0x3a0] ;  /* 0x00007400ff0477ac */ /* 0x000ee20008000800 */
[----:B0-----:R-:W-:Y:S01]  /*0040*/  VIADD R1, R1, 0xfffffff0 ;  /* 0xfffffff001017836 */ /* 0x001fe20000000000 */
[----:B------:R-:W0:Y:S01]  /*0050*/  S2R R129, SR_TID.X ;  /* 0x0000000000817919 */ /* 0x000e220000002100 */
[----:B------:R-:W4:Y:S01]  /*0060*/  LDCU.64 UR6, c[0x0][0x358] ;  /* 0x00006b00ff0677ac */ /* 0x000f220008000a00 */
[----:B------:R-:W0:Y:S01]  /*0070*/  LDCU UR17, c[0x0][0x3a0] ;  /* 0x00007400ff1177ac */ /* 0x000e220008000800 */
[----:B---3--:R-:W-:Y:S01]  /*0080*/  UIADD3 UR4, UPT, UPT, UR4, 0x3f, URZ ;  /* 0x0000003f04047890 */ /* 0x008fe2000fffe0ff */
[----:B-1----:R-:W-:-:S03]  /*0090*/  VIADD R0, R43, 0x3f ;  /* 0x0000003f2b007836 */ /* 0x002fc60000000000 */
[----:B------:R-:W-:Y:S02]  /*00a0*/  UISETP.GT.AND UP0, UPT, UR4, 0x3f, UPT ;  /* 0x0000003f0400788c */ /* 0x000fe4000bf04270 */
[----:B------:R-:W-:-:S04]  /*00b0*/  SHF.R.S32.HI R3, RZ, 0x1f, R0 ;  /* 0x0000001fff037819 */ /* 0x000fc80000011400 */
[----:B------:R-:W-:Y:S02]  /*00c0*/  LEA.HI R3, R3, R0, RZ, 0x6 ;  /* 0x0000000003037211 */ /* 0x000fe400078f30ff */
[----:B--2---:R-:W-:Y:S02]  /*00d0*/  IABS R8, R5 ;  /* 0x0000000500087213 */ /* 0x004fe40000000000 */
[----:B------:R-:W-:-:S05]  /*00e0*/  SHF.R.S32.HI R3, RZ, 0x6, R3 ;  /* 0x00000006ff037819 */ /* 0x000fca0000011403 */
[----:B------:R-:W-:-:S05]  /*00f0*/  IMAD.SHL.U32 R4, R3, 0x8, RZ ;  /* 0x0000000803047824 */ /* 0x000fca00078e00ff */
[-C--:B------:R-:W-:Y:S02]  /*0100*/  IABS R7, R4.reuse ;  /* 0x0000000400077213 */ /* 0x080fe40000000000 */
[----:B------:R-:W-:Y:S02]  /*0110*/  IABS R10, R4 ;  /* 0x00000004000a7213 */ /* 0x000fe40000000000 */
[----:B------:R-:W1:Y:S08]  /*0120*/  I2F.RP R0, R7 ;  /* 0x0000000700007306 */ /* 0x000e700000209400 */
[----:B-1----:R-:W1:Y:S02]  /*0130*/  MUFU.RCP R0, R0 ;  /* 0x0000000000007308 */ /* 0x002e640000001000 */
[----:B-1----:R-:W-:-:S02]  /*0140*/  VIADD R2, R0, 0xffffffe ;  /* 0x0ffffffe00027836 */ /* 0x002fc40000000000 */
[----:B------:R-:W-:-:S04]  /*0150*/  IMAD.MOV R0, RZ, RZ, -R10 ;  /* 0x000000ffff007224 */ /* 0x000fc800078e0a0a */
[----:B------:R1:W2:Y:S02]  /*0160*/  F2I.FTZ.U32.TRUNC.NTZ R3, R2 ;  /* 0x0000000200037305 */ /* 0x0002a4000021f000 */
[----:B-1----:R-:W-:Y:S02]  /*0170*/  IMAD.MOV.U32 R2, RZ, RZ, RZ ;  /* 0x000000ffff027224 */ /* 0x002fe400078e00ff */
[----:B--2---:R-:W-:-:S04]  /*0180*/  IMAD.MOV R6, RZ, RZ, -R3 ;  /* 0x000000ffff067224 */ /* 0x004fc800078e0a03 */
[----:B------:R-:W-:Y:S02]  /*0190*/  IMAD R9, R6, R7, RZ ;  /* 0x0000000706097224 */ /* 0x000fe400078e02ff */
[----:B------:R-:W-:Y:S02]  /*01a0*/  IMAD.MOV.U32 R6, RZ, RZ, R8 ;  /* 0x000000ffff067224 */ /* 0x000fe400078e0008 */
[----:B------:R-:W-:-:S06]  /*01b0*/  IMAD.HI.U32 R3, R3, R9, R2 ;  /* 0x0000000903037227 */ /* 0x000fcc00078e0002 */
[----:B------:R-:W-:-:S04]  /*01c0*/  IMAD.HI.U32 R3, R3, R6, RZ ;  /* 0x0000000603037227 */ /* 0x000fc800078e00ff */
[----:B------:R-:W-:-:S05]  /*01d0*/  IMAD R0, R3, R0, R6 ;  /* 0x0000000003007224 */ /* 0x000fca00078e0206 */
[----:B------:R-:W-:-:S13]  /*01e0*/  ISETP.GT.U32.AND P1, PT, R7, R0, PT ;  /* 0x000000000700720c */ /* 0x000fda0003f24070 */
[----:B------:R-:W-:Y:S02]  /*01f0*/  @!P1 IMAD.IADD R0, R0, 0x1, -R7 ;  /* 0x0000000100009824 */ /* 0x000fe400078e0a07 */
[----:B------:R-:W-:Y:S01]  /*0200*/  @!P1 VIADD R3, R3, 0x1 ;  /* 0x0000000103039836 */ /* 0x000fe20000000000 */
[----:B------:R-:W-:Y:S02]  /*0210*/  ISETP.NE.AND P1, PT, R4, RZ, PT ;  /* 0x000000ff0400720c */ /* 0x000fe40003f25270 */
[----:B------:R-:W-:Y:S02]  /*0220*/  ISETP.GE.U32.AND P0, PT, R0, R7, PT ;  /* 0x000000070000720c */ /* 0x000fe40003f06070 */
[----:B------:R-:W-:-:S04]  /*0230*/  LOP3.LUT R0, R5, R4, RZ, 0x3c, !PT ;  /* 0x0000000405007212 */ /* 0x000fc800078e3cff */
[----:B------:R-:W-:Y:S01]  /*0240*/  ISETP.GE.AND P2, PT, R0, RZ, PT ;  /* 0x000000ff0000720c */ /* 0x000fe20003f46270 */
[----:B------:R-:W-:-:S06]  /*0250*/  VIADD R0, R42, 0x1f ;  /* 0x0000001f2a007836 */ /* 0x000fcc0000000000 */
[----:B------:R-:W-:-:S04]  /*0260*/  @P0 VIADD R3, R3, 0x1 ;  /* 0x0000000103030836 */ /* 0x000fc80000000000 */
[----:B------:R-:W-:Y:S01]  /*0270*/  IMAD.MOV.U32 R2, RZ, RZ, R3 ;  /* 0x000000ffff027224 */ /* 0x000fe200078e0003 */
[----:B------:R-:W-:-:S03]  /*0280*/  SHF.R.S32.HI R3, RZ, 0x1f, R0 ;  /* 0x0000001fff037819 */ /* 0x000fc60000011400 */
[----:B------:R-:W-:Y:S01]  /*0290*/  @!P2 IMAD.MOV R2, RZ, RZ, -R2 ;  /* 0x000000ffff02a224 */ /* 0x000fe200078e0a02 */
[----:B------:R-:W-:Y:S02]  /*02a0*/  @!P1 LOP3.LUT R2, RZ, R4, RZ, 0x33, !PT ;  /* 0x00000004ff029212 */ /* 0x000fe400078e33ff */
[----:B------:R-:W-:-:S03]  /*02b0*/  LEA.HI R3, R3, R0, RZ, 0x5 ;  /* 0x0000000003037211 */ /* 0x000fc600078f28ff */
[----:B------:R-:W-:Y:S02]  /*02c0*/  IMAD.SHL.U32 R6, R2, 0x8, RZ ;  /* 0x0000000802067824 */ /* 0x000fe400078e00ff */
[----:B------:R-:W-:-:S03]  /*02d0*/  IMAD.MOV R2, RZ, RZ, -R2 ;  /* 0x000000ffff027224 */ /* 0x000fc600078e0a02 */
[----:B------:R-:W-:Y:S01]  /*02e0*/  LEA.HI.SX32 R3, R3, -R6, 0x1b ;  /* 0x8000000603037211 */ /* 0x000fe200078fdaff */
[----:B------:R-:W-:-:S03]  /*02f0*/  IMAD R4, R4, R2, R5 ;  /* 0x0000000204047224 */ /* 0x000fc600078e0205 */
[----:B------:R-:W-:Y:S02]  /*0300*/  VIMNMX R11, PT, PT, R3, 0x8, PT ;  /* 0x00000008030b7848 */ /* 0x000fe40003fe0100 */
[----:B------:R-:W-:Y:S02]  /*0310*/  IABS R9, R4 ;  /* 0x0000000400097213 */ /* 0x000fe40000000000 */
[----:B------:R-:W-:-:S04]  /*0320*/  IABS R7, R11 ;  /* 0x0000000b00077213 */ /* 0x000fc80000000000 */
[----:B------:R-:W1:Y:S08]  /*0330*/  I2F.RP R0, R7 ;  /* 0x0000000700007306 */ /* 0x000e700000209400 */
[----:B-1----:R-:W1:Y:S02]  /*0340*/  MUFU.RCP R0, R0 ;  /* 0x0000000000007308 */ /* 0x002e640000001000 */
[----:B-1----:R-:W-:-:S06]  /*0350*/  VIADD R3, R0, 0xffffffe ;  /* 0x0ffffffe00037836 */ /* 0x002fcc0000000000 */
[----:B------:R-:W1:Y:S02]  /*0360*/  F2I.FTZ.U32.TRUNC.NTZ R3, R3 ;  /* 0x0000000300037305 */ /* 0x000e64000021f000 */
[----:B-1----:R-:W-:-:S04]  /*0370*/  IMAD.MOV R8, RZ, RZ, -R3 ;  /* 0x000000ffff087224 */ /* 0x002fc800078e0a03 */
[----:B------:R-:W-:Y:S01]  /*0380*/  IMAD.MOV.U32 R2, RZ, RZ, R8 ;  /* 0x000000ffff027224 */ /* 0x000fe200078e0008 */
[----:B------:R-:W-:-:S03]  /*0390*/  IABS R8, R11 ;  /* 0x0000000b00087213 */ /* 0x000fc60000000000 */
[----:B------:R-:W-:Y:S02]  /*03a0*/  IMAD R5, R2, R7, RZ ;  /* 0x0000000702057224 */ /* 0x000fe400078e02ff */
[----:B------:R-:W-:Y:S02]  /*03b0*/  IMAD.MOV.U32 R2, RZ, RZ, RZ ;  /* 0x000000ffff027224 */ /* 0x000fe400078e00ff */
[----:B------:R-:W-:Y:S02]  /*03c0*/  IMAD.MOV R0, RZ, RZ, -R8 ;  /* 0x000000ffff007224 */ /* 0x000fe400078e0a08 */
        /* <DEDUP_REMOVED lines=9> */
[----:B------:R-:W-:-:S07]  /*0460*/  ISETP.GE.AND P2, PT, R0, RZ, PT ;  /* 0x000000ff0000720c */ /* 0x000fce0003f46270 */
[----:B------:R-:W-:-:S06]  /*0470*/  @P0 VIADD R2, R2, 0x1 ;  /* 0x0000000102020836 */ /* 0x000fcc0000000000 */
[----:B------:R-:W-:Y:S01]  /*0480*/  @!P2 IMAD.MOV R2, RZ, RZ, -R2 ;  /* 0x000000ffff02a224 */ /* 0x000fe200078e0a02 */
[----:B------:R-:W-:-:S05]  /*0490*/  @!P1 LOP3.LUT R2, RZ, R11, RZ, 0x33, !PT ;  /* 0x0000000bff029212 */ /* 0x000fca00078e33ff */
[----:B------:R-:W-:Y:S02]  /*04a0*/  IMAD.MOV R0, RZ, RZ, -R2 ;  /* 0x000000ffff007224 */ /* 0x000fe400078e0a02 */
[----:B------:R-:W-:Y:S02]  /*04b0*/  IMAD.SHL.U32 R2, R2, 0x40, RZ ;  /* 0x0000004002027824 */ /* 0x000fe400078e00ff */
[----:B------:R-:W-:Y:S01]  /*04c0*/  IMAD R0, R11, R0, R4 ;  /* 0x000000000b007224 */ /* 0x000fe200078e0204 */
[----:B0-----:R-:W-:-:S03]  /*04d0*/  LOP3.LUT R4, R129, 0x1f, RZ, 0xc0, !PT ;  /* 0x0000001f81047812 */ /* 0x001fc600078ec0ff */
[----:B------:R-:W-:Y:S01]  /*04e0*/  IMAD.IADD R3, R6, 0x1, R0 ;  /* 0x0000000106037824 */ /* 0x000fe200078e0200 */
[----:B------:R-:W-:-:S03]  /*04f0*/  SHF.R.U32.HI R0, RZ, 0x5, R129 ;  /* 0x00000005ff007819 */ /* 0x000fc60000011681 */
[----:B------:R-:W-:Y:S01]  /*0500*/  IMAD R14, R3, 0x20, R4 ;  /* 0x00000020030e7824 */ /* 0x000fe200078e0204 */
[----:B------:R-:W-:-:S04]  /*0510*/  SGXT.U32 R0, R0, 0x1 ;  /* 0x000000010000781a */ /* 0x000fc80000000000 */
[----:B------:R0:W-:Y:S01]  /*0520*/  STL [R1], R14 ;  /* 0x0000000e01007387 */ /* 0x0001e20000100800 */
[C---:B------:R-:W-:Y:S02]  /*0530*/  LOP3.LUT R96, R0.reuse, 0x2, RZ, 0xfc, !PT ;  /* 0x0000000200607812 */ /* 0x040fe400078efcff */
[C---:B------:R-:W-:Y:S02]  /*0540*/  LOP3.LUT R97, R0.reuse, 0x4, RZ, 0xfc, !PT ;  /* 0x0000000400617812 */ /* 0x040fe400078efcff */
[C---:B------:R-:W-:Y:S02]  /*0550*/  LOP3.LUT R98, R0.reuse, 0x6, RZ, 0xfc, !PT ;  /* 0x0000000600627812 */ /* 0x040fe400078efcff */
[C---:B------:R-:W-:Y:S02]  /*0560*/  LOP3.LUT R99, R0.reuse, 0x8, RZ, 0xfc, !PT ;  /* 0x0000000800637812 */ /* 0x040fe400078efcff */
[C---:B------:R-:W-:Y:S02]  /*0570*/  LOP3.LUT R125, R0.reuse, 0xa, RZ, 0xfc, !PT ;  /* 0x0000000a007d7812 */ /* 0x040fe400078efcff */
[----:B------:R-:W-:-:S02]  /*0580*/  LOP3.LUT R126, R0, 0xc, RZ, 0xfc, !PT ;  /* 0x0000000c007e7812 */ /* 0x000fc400078efcff */
        /* <DEDUP_REMOVED lines=24> */
[----:B------:R-:W-:Y:S01]  /*0710*/  LOP3.LUT R213, R0, 0x3e, RZ, 0xfc, !PT ;  /* 0x0000003e00d57812 */ /* 0x000fe200078efcff */
[----:B0---4-:R-:W-:Y:S06]  /*0720*/  BRA.U UP0, `(.L_x_0) ;  /* 0x0000000100547547 */ /* 0x011fec000b800000 */
[C---:B------:R-:W-:Y:S01]  /*0730*/  IMAD.SHL.U32 R4, R129.reuse, 0x40, RZ ;  /* 0x0000004081047824 */ /* 0x040fe200078e00ff */
[----:B------:R-:W-:Y:S01]  /*0740*/  CS2R R88, SRZ ;  /* 0x0000000000587805 */ /* 0x000fe2000001ff00 */
[----:B------:R-:W-:Y:S01]  /*0750*/  IMAD.SHL.U32 R3, R129, 0x8, RZ ;  /* 0x0000000881037824 */ /* 0x000fe200078e00ff */
[----:B------:R-:W-:Y:S02]  /*0760*/  CS2R R90, SRZ ;  /* 0x00000000005a7805 */ /* 0x000fe4000001ff00 */
[----:B------:R-:W-:Y:S01]  /*0770*/  CS2R R84, SRZ ;  /* 0x0000000000547805 */ /* 0x000fe2000001ff00 */
[----:B------:R0:W-:Y:S01]  /*0780*/  STL [R1+0x8], R4 ;  /* 0x0000080401007387 */ /* 0x0001e20000100800 */
[----:B------:R-:W-:Y:S02]  /*0790*/  CS2R R86, SRZ ;  /* 0x0000000000567805 */ /* 0x000fe4000001ff00 */
[----:B------:R-:W-:Y:S02]  /*07a0*/  CS2R R80, SRZ ;  /* 0x0000000000507805 */ /* 0x000fe4000001ff00 */
[----:B------:R-:W-:Y:S01]  /*07b0*/  CS2R R82, SRZ ;  /* 0x0000000000527805 */ /* 0x000fe2000001ff00 */
[----:B------:R0:W-:Y:S01]  /*07c0*/  STL [R1+0x4], R3 ;  /* 0x0000040301007387 */ /* 0x0001e20000100800 */
[----:B------:R-:W-:-:S02]  /*07d0*/  CS2R R76, SRZ ;  /* 0x00000000004c7805 */ /* 0x000fc4000001ff00 */
[----:B------:R-:W-:Y:S02]  /*07e0*/  CS2R R78, SRZ ;  /* 0x00000000004e7805 */ /* 0x000fe4000001ff00 */
[----:B------:R-:W-:Y:S02]  /*07f0*/  CS2R R72, SRZ ;  /* 0x0000000000487805 */ /* 0x000fe4000001ff00 */
[----:B------:R-:W-:Y:S02]  /*0800*/  CS2R R74, SRZ ;  /* 0x00000000004a7805 */ /* 0x000fe4000001ff00 */
[----:B------:R-:W-:Y:S02]  /*0810*/  CS2R R68, SRZ ;  /* 0x0000000000447805 */ /* 0x000fe4000001ff00 */
[----:B------:R-:W-:Y:S02]  /*0820*/  CS2R R70, SRZ ;  /* 0x0000000000467805 */ /* 0x000fe4000001ff00 */
[----:B------:R-:W-:-:S02]  /*0830*/  CS2R R64, SRZ ;  /* 0x0000000000407805 */ /* 0x000fc4000001ff00 */
[----:B------:R-:W-:Y:S02]  /*0840*/  CS2R R66, SRZ ;  /* 0x0000000000427805 */ /* 0x000fe4000001ff00 */
[----:B------:R-:W-:Y:S02]  /*0850*/  CS2R R60, SRZ ;  /* 0x00000000003c7805 */ /* 0x000fe4000001ff00 */
[----:B------:R-:W-:Y:S01]  /*0860*/  CS2R R62, SRZ ;  /* 0x00000000003e7805 */ /* 0x000fe2000001ff00 */
[----:B0-----:R-:W-:Y:S06]  /*0870*/  BRA `(.L_x_1) ;  /* 0x0000008800447947 */ /* 0x001fec0003800000 */
.L_x_0:
[----:B------:R-:W-:Y:S01]  /*0880*/  IABS R12, R42 ;  /* 0x0000002a000c7213 */ /* 0x000fe20000000000 */
[C---:B------:R-:W-:Y:S01]  /*0890*/  VIADD R13, R2.reuse, 0x3e ;  /* 0x0000003e020d7836 */ /* 0x040fe20000000000 */
[----:B------:R-:W-:Y:S01]  /*08a0*/  IABS R4, R43 ;  /* 0x0000002b00047213 */ /* 0x000fe20000000000 */
[----:B------:R-:W-:Y:S01]  /*08b0*/  VIADD R21, R2, 0x37 ;  /* 0x0000003702157836 */ /* 0x000fe20000000000 */
[----:B------:R-:W0:Y:S01]  /*08c0*/  I2F.RP R5, R12 ;  /* 0x0000000c00057306 */ /* 0x000e220000209400 */
[----:B------:R-:W-:Y:S01]  /*08d0*/  ISETP.GE.AND P2, PT, R14, RZ, PT ;  /* 0x000000ff0e00720c */ /* 0x000fe20003f46270 */
[C---:B------:R-:W-:Y:S01]  /*08e0*/  VIADD R22, R2.reuse, 0x36 ;  /* 0x0000003602167836 */ /* 0x040fe20000000000 */
[----:B------:R-:W-:Y:S01]  /*08f0*/  IABS R10, R13 ;  /* 0x0000000d000a7213 */ /* 0x000fe20000000000 */
[----:B------:R-:W-:Y:S01]  /*0900*/  VIADD R19, R2, 0x38 ;  /* 0x0000003802137836 */ /* 0x000fe20000000000 */
[----:B------:R-:W-:Y:S01]  /*0910*/  ISETP.NE.AND P3, PT, R42, RZ, PT ;  /* 0x000000ff2a00720c */ /* 0x000fe20003f65270 */
[C---:B------:R-:W-:Y:S01]  /*0920*/  VIADD R24, R2.reuse, 0x34 ;  /* 0x0000003402187836 */ /* 0x040fe20000000000 */
[----:B------:R-:W-:Y:S01]  /*0930*/  ISETP.GE.AND P4, PT, R13, RZ, PT ;  /* 0x000000ff0d00720c */ /* 0x000fe20003f86270 */
[----:B------:R-:W1:Y:S01]  /*0940*/  I2F.RP R3, R4 ;  /* 0x0000000400037306 */ /* 0x000e620000209400 */
[----:B------:R-:W-:Y:S01]  /*0950*/  IABS R18, R21 ;  /* 0x0000001500127213 */ /* 0x000fe20000000000 */
[C---:B------:R-:W-:Y:S01]  /*0960*/  VIADD R23, R2.reuse, 0x35 ;  /* 0x0000003502177836 */ /* 0x040fe20000000000 */
[----:B------:R-:W-:Y:S01]  /*0970*/  IABS R17, R19 ;  /* 0x0000001300117213 */ /* 0x000fe20000000000 */
[C---:B------:R-:W-:Y:S01]  /*0980*/  VIADD R26, R2.reuse, 0x30 ;  /* 0x00000030021a7836 */ /* 0x040fe20000000000 */
[----:B------:R-:W-:Y:S01]  /*0990*/  IABS R20, R24 ;  /* 0x0000001800147213 */ /* 0x000fe20000000000 */
[C---:B------:R-:W-:Y:S01]  /*09a0*/  VIADD R29, R2.reuse, 0x2f ;  /* 0x0000002f021d7836 */ /* 0x040fe20000000000 */
[----:B------:R-:W2:Y:S01]  /*09b0*/  LDCU UR5, c[0x0][0x3b0] ;  /* 0x00007600ff0577ac */ /* 0x000ea20008000800 */
[----:B0-----:R-:W0:Y:S01]  /*09c0*/  MUFU.RCP R5, R5 ;  /* 0x0000000500057308 */ /* 0x001e220000001000 */
[----:B------:R-:W-:-:S02]  /*09d0*/  VIADD R30, R2, 0x2e ;  /* 0x0000002e021e7836 */ /* 0x000fc40000000000 */
[----:B------:R-:W-:Y:S01]  /*09e0*/  IABS R25, R29 ;  /* 0x0000001d00197213 */ /* 0x000fe20000000000 */
[C---:B------:R-:W-:Y:S01]  /*09f0*/  VIADD R31, R2.reuse, 0x2d ;  /* 0x0000002d021f7836 */ /* 0x040fe20000000000 */
[----:B------:R-:W3:Y:S01]  /*0a00*/  LDCU.128 UR8, c[0x0][0x380] ;  /* 0x00007000ff0877ac */ /* 0x000ee20008000c00 */
[C---:B------:R-:W-:Y:S02]  /*0a10*/  VIADD R32, R2.reuse, 0x2c ;  /* 0x0000002c02207836 */ /* 0x040fe40000000000 */
[----:B-1----:R-:W1:Y:S01]  /*0a20*/  MUFU.RCP R3, R3 ;  /* 0x0000000300037308 */ /* 0x002e620000001000 */
[C---:B------:R-:W-:Y:S01]  /*0a30*/  VIADD R33, R2.reuse, 0x2b ;  /* 0x0000002b02217836 */ /* 0x040fe20000000000 */
[----:B------:R-:W4:Y:S01]  /*0a40*/  LDCU UR18, c[0x0][0x3a4] ;  /* 0x00007480ff1277ac */ /* 0x000f220008000800 */
[----:B------:R-:W-:Y:S01]  /*0a50*/  IABS R27, R32 ;  /* 0x00000020001b7213 */ /* 0x000fe20000000000 */
[C---:B------:R-:W-:Y:S02]  /*0a60*/  VIADD R34, R2.reuse, 0x29 ;  /* 0x0000002902227836 */ /* 0x040fe40000000000 */
[----:B------:R-:W-:Y:S01]  /*0a70*/  IABS R28, R33 ;  /* 0x00000021001c7213 */ /* 0x000fe20000000000 */
[C---:B------:R-:W-:Y:S01]  /*0a80*/  VIADD R35, R2.reuse, 0x27 ;  /* 0x0000002702237836 */ /* 0x040fe20000000000 */
[----:B------:R-:W5:Y:S01]  /*0a90*/  LDCU UR75, c[0x0][0x3a8] ;  /* 0x00007500ff4b77ac */ /* 0x000f620008000800 */
[----:B0-----:R-:W-:Y:S01]  /*0aa0*/  VIADD R8, R5, 0xffffffe ;  /* 0x0ffffffe05087836 */ /* 0x001fe20000000000 */
[----:B------:R-:W-:Y:S01]  /*0ab0*/  IABS R5, R14 ;  /* 0x0000000e00057213 */ /* 0x000fe20000000000 */
[C---:B------:R-:W-:Y:S01]  /*0ac0*/  VIADD R14, R2.reuse, 0x3b ;  /* 0x0000003b020e7836 */ /* 0x040fe20000000000 */
[----:B------:R-:W0:Y:S01]  /*0ad0*/  LDCU UR76, c[0x0][0x3ac] ;  /* 0x00007580ff4c77ac */ /* 0x000e220008000800 */
[----:B------:R2:W3:Y:S01]  /*0ae0*/  F2I.FTZ.U32.TRUNC.NTZ R9, R8 ;  /* 0x0000000800097305 */ /* 0x0004e2000021f000 */
[----:B------:R-:W-:-:S02]  /*0af0*/  VIADD R36, R2, 0x26 ;  /* 0x0000002602247836 */ /* 0x000fc40000000000 */
[----:B------:R-:W-:Y:S01]  /*0b00*/  IABS R13, R14 ;  /* 0x0000000e000d7213 */ /* 0x000fe20000000000 */
[----:B-1----:R-:W-:Y:S02]  /*0b10*/  VIADD R6, R3, 0xffffffe ;  /* 0x0ffffffe03067836 */ /* 0x002fe40000000000 */
[C---:B------:R-:W-:Y:S02]  /*0b20*/  VIADD R38, R2.reuse, 0x23 ;  /* 0x0000002302267836 */ /* 0x040fe40000000000 */
[----:B------:R1:W0:Y:S01]  /*0b30*/  F2I.FTZ.U32.TRUNC.NTZ R7, R6 ;  /* 0x0000000600077305 */ /* 0x000222000021f000 */
[----:B--2---:R-:W-:Y:S02]  /*0b40*/  IMAD.MOV.U32 R8, RZ, RZ, RZ ;  /* 0x000000ffff087224 */ /* 0x004fe400078e00ff */
[----:B------:R-:W-:Y:S01]  /*0b50*/  IABS R37, R38 ;  /* 0x0000002600257213 */ /* 0x000fe20000000000 */
[C---:B------:R-:W-:Y:S02]  /*0b60*/  VIADD R41, R2.reuse, 0x22 ;  /* 0x0000002202297836 */ /* 0x040fe40000000000 */
[----:B------:R-:W-:-:S02]  /*0b70*/  VIADD R44, R2, 0x20 ;  /* 0x00000020022c7836 */ /* 0x000fc40000000000 */
[--C-:B---3--:R-:W-:Y:S02]  /*0b80*/  IMAD.MOV R11, RZ, RZ, -R9.reuse ;  /* 0x000000ffff0b7224 */ /* 0x108fe400078e0a09 */
[----:B-1----:R-:W-:Y:S01]  /*0b90*/  IMAD.MOV.U32 R6, RZ, RZ, RZ ;  /* 0x000000ffff067224 */ /* 0x002fe200078e00ff */
[----:B------:R-:W-:Y:S01]  /*0ba0*/  IABS R39, R44 ;  /* 0x0000002c00277213 */ /* 0x000fe20000000000 */
[----:B------:R-:W-:Y:S02]  /*0bb0*/  IMAD R11, R11, R12, RZ ;  /* 0x0000000c0b0b7224 */ /* 0x000fe400078e02ff */
[----:B------:R-:W-:Y:S02]  /*0bc0*/  VIADD R45, R2, 0x1f ;  /* 0x0000001f022d7836 */ /* 0x000fe40000000000 */
[----:B------:R-:W-:-:S03]  /*0bd0*/  IMAD.HI.U32 R9, R9, R11, R8 ;  /* 0x0000000b09097227 */ /* 0x000fc600078e0008 */
[----:B------:R-:W-:Y:S01]  /*0be0*/  IABS R40, R45 ;  /* 0x0000002d00287213 */ /* 0x000fe20000000000 */
[----:B0-----:R-:W-:Y:S02]  /*0bf0*/  IMAD.MOV R3, RZ, RZ, -R7 ;  /* 0x000000ffff037224 */ /* 0x001fe400078e0a07 */
[----:B------:R-:W-:-:S04]  /*0c00*/  IMAD.HI.U32 R9, R9, R5, RZ ;  /* 0x0000000509097227 */ /* 0x000fc800078e00ff */
[----:B------:R-:W-:Y:S02]  /*0c10*/  IMAD.MOV R9, RZ, RZ, -R9 ;  /* 0x000000ffff097224 */ /* 0x000fe400078e0a09 */
[----:B------:R-:W-:Y:S02]  /*0c20*/  VIADD R46, R2, 0x1d ;  /* 0x0000001d022e7836 */ /* 0x000fe40000000000 */
[----:B------:R-:W-:Y:S02]  /*0c30*/  IMAD R9, R12, R9, R5 ;  /* 0x000000090c097224 */ /* 0x000fe400078e0205 */
[----:B------:R-:W-:Y:S02]  /*0c40*/  IMAD.MOV.U32 R5, RZ, RZ, R3 ;  /* 0x000000ffff057224 */ /* 0x000fe400078e0003 */
[----:B------:R-:W-:Y:S01]  /*0c50*/  VIADD R3, R2, 0x3f ;  /* 0x0000003f02037836 */ /* 0x000fe20000000000 */
[----:B------:R-:W-:Y:S01]  /*0c60*/  ISETP.GT.U32.AND P0, PT, R12, R9, PT ;  /* 0x000000090c00720c */ /* 0x000fe20003f04070 */
[----:B------:R-:W-:-:S02]  /*0c70*/  IMAD R5, R5, R4, RZ ;  /* 0x0000000405057224 */ /* 0x000fc400078e02ff */
[----:B------:R-:W-:Y:S01]  /*0c80*/  VIADD R47, R2, 0x1c ;  /* 0x0000001c022f7836 */ /* 0x000fe20000000000 */
[----:B------:R-:W-:Y:S01]  /*0c90*/  IABS R8, R3 ;  /* 0x0000000300087213 */ /* 0x000fe20000000000 */
[----:B------:R-:W-:Y:S01]  /*0ca0*/  IMAD.HI.U32 R5, R7, R5, R6 ;  /* 0x0000000507057227 */ /* 0x000fe200078e0006 */
[----:B------:R-:W-:-:S03]  /*0cb0*/  ISETP.GE.AND P5, PT, R3, RZ, PT ;  /* 0x000000ff0300720c */ /* 0x000fc60003fa6270 */
[----:B------:R-:W-:Y:S02]  /*0cc0*/  VIADD R3, R2, 0x3d ;  /* 0x0000003d02037836 */ /* 0x000fe40000000000 */
[----:B------:R-:W-:-:S04]  /*0cd0*/  IMAD.HI.U32 R6, R5, R8, RZ ;  /* 0x0000000805067227 */ /* 0x000fc800078e00ff */
[----:B------:R-:W-:Y:S02]  /*0ce0*/  IMAD.MOV R11, RZ, RZ, -R6 ;  /* 0x000000ffff0b7224 */ /* 0x000fe400078e0a06 */
[----:B------:R-:W-:Y:S02]  /*0cf0*/  @!P0 IMAD.IADD R9, R9, 0x1, -R12 ;  /* 0x0000000109098824 */ /* 0x000fe400078e0a0c */
[----:B------:R-:W-:Y:S01]  /*0d00*/  IMAD R6, R4, R11, R8 ;  /* 0x0000000b04067224 */ /* 0x000fe200078e0208 */
[----:B------:R-:W-:Y:S01]  /*0d10*/  IABS R11, R3 ;  /* 0x00000003000b7213 */ /* 0x000fe20000000000 */
[----:B------:R-:W-:Y:S01]  /*0d20*/  IMAD.HI.U32 R7, R5, R10, RZ ;  /* 0x0000000a05077227 */ /* 0x000fe200078e00ff */
[----:B------:R-:W-:Y:S02]  /*0d30*/  ISETP.GT.U32.AND P0, PT, R12, R9, PT ;  /* 0x000000090c00720c */ /* 0x000fe40003f04070 */
[----:B------:R-:W-:Y:S01]  /*0d40*/  ISETP.GT.U32.AND P1, PT, R4, R6, PT ;  /* 0x000000060400720c */ /* 0x000fe20003f24070 */
[----:B------:R-:W-:-:S02]  /*0d50*/  IMAD.MOV R7, RZ, RZ, -R7 ;  /* 0x000000ffff077224 */ /* 0x000fc400078e0a07 */
[----:B------:R-:W-:-:S04]  /*0d60*/  IMAD.HI.U32 R8, R5, R11, RZ ;  /* 0x0000000b05087227 */ /* 0x000fc800078e00ff */
[C---:B------:R-:W-:Y:S02]  /*0d70*/  IMAD R7, R4.reuse, R7, R10 ;  /* 0x0000000704077224 */ /* 0x040fe400078e020a */
[----:B------:R-:W-:Y:S02]  /*0d80*/  IMAD.MOV R8, RZ, RZ, -R8 ;  /* 0x000000ffff087224 */ /* 0x000fe400078e0a08 */
[----:B------:R-:W-:Y:S01]  /*0d90*/  @!P0 IMAD.IADD R9, R9, 0x1, -R12 ;  /* 0x0000000109098824 */ /* 0x000fe200078e0a0c */
[----:B------:R-:W-:Y:S01]  /*0da0*/  ISETP.GT.U32.AND P6, PT, R4, R7, PT ;  /* 0x000000070400720c */ /* 0x000fe20003fc4070 */
[----:B------:R-:W-:Y:S01]  /*0db0*/  @!P1 IMAD.IADD R6, R6, 0x1, -R4 ;  /* 0x0000000106069824 */ /* 0x000fe200078e0a04 */
[----:B------:R-:W-:Y:S01]  /*0dc0*/  ISETP.GE.AND P0, PT, R3, RZ, PT ;  /* 0x000000ff0300720c */ /* 0x000fe20003f06270 */
[----:B------:R-:W-:Y:S02]  /*0dd0*/  IMAD R8, R4, R8, R11 ;  /* 0x0000000804087224 */ /* 0x000fe400078e020b */
[----:B------:R-:W-:Y:S01]  /*0de0*/  VIADD R10, R2, 0x3c ;  /* 0x0000003c020a7836 */ /* 0x000fe20000000000 */
[----:B------:R-:W-:Y:S01]  /*0df0*/  ISETP.GT.U32.AND P1, PT, R4, R6, PT ;  /* 0x000000060400720c */ /* 0x000fe20003f24070 */
[----:B------:R-:W-:-:S02]  /*0e00*/  IMAD.MOV.U32 R3, RZ, RZ, R9 ;  /* 0x000000ffff037224 */ /* 0x000fc400078e0009 */
[----:B------:R-:W-:Y:S01]  /*0e10*/  VIADD R11, R2, 0x3a ;  /* 0x0000003a020b7836 */ /* 0x000fe20000000000 */
[----:B------:R-:W-:Y:S01]  /*0e20*/  IABS R12, R10 ;  /* 0x0000000a000c7213 */ /* 0x000fe20000000000 */
[----:B------:R-:W-:Y:S01]  /*0e30*/  @!P2 IMAD.MOV R3, RZ, RZ, -R3 ;  /* 0x000000ffff03a224 */ /* 0x000fe200078e0a03 */
[----:B------:R-:W-:Y:S01]  /*0e40*/  ISETP.GE.AND P2, PT, R10, RZ, PT ;  /* 0x000000ff0a00720c */ /* 0x000fe20003f46270 */
[--C-:B------:R-:W-:Y:S01]  /*0e50*/  @!P6 IMAD.IADD R7, R7, 0x1, -R4.reuse ;  /* 0x000000010707e824 */ /* 0x100fe200078e0a04 */
[----:B------:R-:W-:Y:S01]  /*0e60*/  @!P3 LOP3.LUT R3, RZ, R42, RZ, 0x33, !PT ;  /* 0x0000002aff03b212 */ /* 0x000fe200078e33ff */
[C---:B------:R-:W-:Y:S01]  /*0e70*/  IMAD.HI.U32 R10, R5.reuse, R13, RZ ;  /* 0x0000000d050a7227 */ /* 0x040fe200078e00ff */
[----:B------:R-:W-:Y:S02]  /*0e80*/  ISETP.GE.AND P6, PT, R14, RZ, PT ;  /* 0x000000ff0e00720c */ /* 0x000fe40003fc6270 */
[----:B------:R-:W-:Y:S01]  /*0e90*/  ISETP.GT.U32.AND P3, PT, R4, R7, PT ;  /* 0x000000070400720c */ /* 0x000fe20003f64070 */
[----:B------:R-:W-:Y:S01]  /*0ea0*/  @!P1 IMAD.IADD R6, R6, 0x1, -R4 ;  /* 0x0000000106069824 */ /* 0x000fe200078e0a04 */
[----:B------:R-:W-:Y:S01]  /*0eb0*/  ISETP.GT.U32.AND P1, PT, R4, R8, PT ;  /* 0x000000080400720c */ /* 0x000fe20003f24070 */
[----:B------:R-:W-:Y:S01]  /*0ec0*/  IMAD.MOV R10, RZ, RZ, -R10 ;  /* 0x000000ffff0a7224 */ /* 0x000fe200078e0a0a */
[----:B------:R-:W-:Y:S01]  /*0ed0*/  IABS R14, R11 ;  /* 0x0000000b000e7213 */ /* 0x000fe20000000000 */
[----:B------:R-:W-:-:S04]  /*0ee0*/  IMAD.HI.U32 R9, R5, R12, RZ ;  /* 0x0000000c05097227 */ /* 0x000fc800078e00ff */
[----:B------:R-:W-:Y:S02]  /*0ef0*/  IMAD R10, R4, R10, R13 ;  /* 0x0000000a040a7224 */ /* 0x000fe400078e020d */
[----:B------:R-:W-:Y:S02]  /*0f00*/  VIADD R13, R2, 0x39 ;  /* 0x00000039020d7836 */ /* 0x000fe40000000000 */
[----:B------:R-:W-:Y:S02]  /*0f10*/  IMAD.MOV R9, RZ, RZ, -R9 ;  /* 0x000000ffff097224 */ /* 0x000fe400078e0a09 */
[--C-:B------:R-:W-:Y:S01]  /*0f20*/  @!P1 IMAD.IADD R8, R8, 0x1, -R4.reuse ;  /* 0x0000000108089824 */ /* 0x100fe200078e0a04 */
[----:B------:R-:W-:Y:S01]  /*0f30*/  IABS R15, R13 ;  /* 0x0000000d000f7213 */ /* 0x000fe20000000000 */
[----:B------:R-:W-:Y:S01]  /*0f40*/  @!P3 IMAD.IADD R7, R7, 0x1, -R4 ;  /* 0x000000010707b824 */ /* 0x000fe200078e0a04 */
[----:B------:R-:W-:Y:S01]  /*0f50*/  ISETP.GE.AND P3, PT, R11, RZ, PT ;  /* 0x000000ff0b00720c */ /* 0x000fe20003f66270 */
[C---:B------:R-:W-:Y:S01]  /*0f60*/  IMAD R9, R4.reuse, R9, R12 ;  /* 0x0000000904097224 */ /* 0x040fe200078e020c */
[----:B------:R-:W-:Y:S01]  /*0f70*/  ISETP.GT.U32.AND P1, PT, R4, R8, PT ;  /* 0x000000080400720c */ /* 0x000fe20003f24070 */
[----:B------:R-:W-:-:S04]  /*0f80*/  IMAD.HI.U32 R11, R5, R14, RZ ;  /* 0x0000000e050b7227 */ /* 0x000fc800078e00ff */
[----:B------:R-:W-:-:S04]  /*0f90*/  IMAD.HI.U32 R12, R5, R15, RZ ;  /* 0x0000000f050c7227 */ /* 0x000fc800078e00ff */
[----:B------:R-:W-:Y:S02]  /*0fa0*/  IMAD.MOV R11, RZ, RZ, -R11 ;  /* 0x000000ffff0b7224 */ /* 0x000fe400078e0a0b */
[----:B------:R-:W-:Y:S02]  /*0fb0*/  IMAD.MOV R16, RZ, RZ, -R12 ;  /* 0x000000ffff107224 */ /* 0x000fe400078e0a0c */
[----:B------:R-:W-:Y:S01]  /*0fc0*/  @!P5 IMAD.MOV R6, RZ, RZ, -R6 ;  /* 0x000000ffff06d224 */ /* 0x000fe200078e0a06 */
[C---:B------:R-:W-:Y:S01]  /*0fd0*/  ISETP.GT.U32.AND P5, PT, R4.reuse, R9, PT ;  /* 0x000000090400720c */ /* 0x040fe20003fa4070 */
[----:B------:R-:W-:Y:S02]  /*0fe0*/  IMAD R12, R4, R11, R14 ;  /* 0x0000000b040c7224 */ /* 0x000fe400078e020e */
[----:B------:R-:W-:Y:S01]  /*0ff0*/  @!P1 IMAD.IADD R8, R8, 0x1, -R4 ;  /* 0x0000000108089824 */ /* 0x000fe200078e0a04 */
[----:B------:R-:W-:Y:S01]  /*1000*/  ISETP.GE.AND P1, PT, R13, RZ, PT ;  /* 0x000000ff0d00720c */ /* 0x000fe20003f26270 */
[----:B------:R-:W-:Y:S01]  /*1010*/  IMAD R11, R4, R16, R15 ;  /* 0x00000010040b7224 */ /* 0x000fe200078e020f */
[----:B------:R-:W-:Y:S01]  /*1020*/  IABS R16, R22 ;  /* 0x0000001600107213 */ /* 0x000fe20000000000 */
[----:B------:R-:W-:-:S02]  /*1030*/  @!P0 IMAD.MOV R8, RZ, RZ, -R8 ;  /* 0x000000ffff088224 */ /* 0x000fc400078e0a08 */
[----:B------:R-:W-:Y:S01]  /*1040*/  @!P4 IMAD.MOV R7, RZ, RZ, -R7 ;  /* 0x000000ffff07c224 */ /* 0x000fe200078e0a07 */
[C---:B------:R-:W-:Y:S01]  /*1050*/  ISETP.GT.U32.AND P0, PT, R4.reuse, R11, PT ;  /* 0x0000000b0400720c */ /* 0x040fe20003f04070 */
[----:B------:R-:W-:Y:S01]  /*1060*/  IMAD.HI.U32 R14, R5, R18, RZ ;  /* 0x00000012050e7227 */ /* 0x000fe200078e00ff */
[----:B------:R-:W-:-:S03]  /*1070*/  ISETP.GT.U32.AND P4, PT, R4, R10, PT ;  /* 0x0000000a0400720c */ /* 0x000fc60003f84070 */
[----:B------:R-:W-:Y:S02]  /*1080*/  @!P5 IMAD.IADD R9, R9, 0x1, -R4 ;  /* 0x000000010909d824 */ /* 0x000fe400078e0a04 */
[----:B------:R-:W-:Y:S02]  /*1090*/  IMAD.MOV R15, RZ, RZ, -R14 ;  /* 0x000000ffff0f7224 */ /* 0x000fe400078e0a0e */
[----:B------:R-:W-:Y:S01]  /*10a0*/  IMAD.HI.U32 R13, R5, R17, RZ ;  /* 0x00000011050d7227 */ /* 0x000fe200078e00ff */
[----:B------:R-:W-:-:S03]  /*10b0*/  ISETP.GT.U32.AND P5, PT, R4, R9, PT ;  /* 0x000000090400720c */ /* 0x000fc60003fa4070 */
[--C-:B------:R-:W-:Y:S02]  /*10c0*/  @!P0 IMAD.IADD R11, R11, 0x1, -R4.reuse ;  /* 0x000000010b0b8824 */ /* 0x100fe400078e0a04 */
[----:B------:R-:W-:Y:S02]  /*10d0*/  @!P4 IMAD.IADD R10, R10, 0x1, -R4 ;  /* 0x000000010a0ac824 */ /* 0x000fe400078e0a04 */
[C---:B------:R-:W-:Y:S01]  /*10e0*/  IMAD R14, R4.reuse, R15, R18 ;  /* 0x0000000f040e7224 */ /* 0x040fe200078e0212 */
[C---:B------:R-:W-:Y:S01]  /*10f0*/  ISETP.GT.U32.AND P0, PT, R4.reuse, R11, PT ;  /* 0x0000000b0400720c */ /* 0x040fe20003f04070 */
[----:B------:R-:W-:Y:S01]  /*1100*/  IMAD.HI.U32 R15, R5, R16, RZ ;  /* 0x00000010050f7227 */ /* 0x000fe200078e00ff */
[----:B------:R-:W-:Y:S02]  /*1110*/  ISETP.GT.U32.AND P4, PT, R4, R10, PT ;  /* 0x0000000a0400720c */ /* 0x000fe40003f84070 */
[----:B------:R-:W-:Y:S01]  /*1120*/  IABS R18, R23 ;  /* 0x0000001700127213 */ /* 0x000fe20000000000 */
[----:B------:R-:W-:-:S02]  /*1130*/  IMAD.MOV R15, RZ, RZ, -R15 ;  /* 0x000000ffff0f7224 */ /* 0x000fc400078e0a0f */
[----:B------:R-:W-:Y:S01]  /*1140*/  @!P5 IMAD.IADD R9, R9, 0x1, -R4 ;  /* 0x000000010909d824 */ /* 0x000fe200078e0a04 */
[C---:B------:R-:W-:Y:S01]  /*1150*/  ISETP.GT.U32.AND P5, PT, R4.reuse, R12, PT ;  /* 0x0000000c0400720c */ /* 0x040fe20003fa4070 */
[C---:B------:R-:W-:Y:S02]  /*1160*/  IMAD R15, R4.reuse, R15, R16 ;  /* 0x0000000f040f7224 */ /* 0x040fe400078e0210 */
[----:B------:R-:W-:Y:S02]  /*1170*/  IMAD.MOV R13, RZ, RZ, -R13 ;  /* 0x000000ffff0d7224 */ /* 0x000fe400078e0a0d */
[--C-:B------:R-:W-:Y:S01]  /*1180*/  @!P0 IMAD.IADD R11, R11, 0x1, -R4.reuse ;  /* 0x000000010b0b8824 */ /* 0x100fe200078e0a04 */
[----:B------:R-:W-:Y:S01]  /*1190*/  ISETP.GT.U32.AND P0, PT, R4, R15, PT ;  /* 0x0000000f0400720c */ /* 0x000fe20003f04070 */
[----:B------:R-:W-:Y:S02]  /*11a0*/  @!P4 IMAD.IADD R10, R10, 0x1, -R4 ;  /* 0x000000010a0ac824 */ /* 0x000fe400078e0a04 */
[----:B------:R-:W-:-:S02]  /*11b0*/  IMAD R13, R4, R13, R17 ;  /* 0x0000000d040d7224 */ /* 0x000fc400078e0211 */
[----:B------:R-:W-:Y:S01]  /*11c0*/  @!P6 IMAD.MOV R10, RZ, RZ, -R10 ;  /* 0x000000ffff0ae224 */ /* 0x000fe200078e0a0a */
[----:B------:R-:W-:Y:S01]  /*11d0*/  ISETP.GT.U32.AND P6, PT, R4, R14, PT ;  /* 0x0000000e0400720c */ /* 0x000fe20003fc4070 */
[----:B------:R-:W-:Y:S01]  /*11e0*/  @!P5 IMAD.IADD R12, R12, 0x1, -R4 ;  /* 0x000000010c0cd824 */ /* 0x000fe200078e0a04 */
[----:B------:R-:W-:Y:S01]  /*11f0*/  ISETP.GT.U32.AND P4, PT, R4, R13, PT ;  /* 0x0000000d0400720c */ /* 0x000fe20003f84070 */
[----:B------:R-:W-:-:S03]  /*1200*/  IMAD.HI.U32 R17, R5, R20, RZ ;  /* 0x0000001405117227 */ /* 0x000fc600078e00ff */
[----:B------:R-:W-:Y:S01]  /*1210*/  ISETP.GT.U32.AND P5, PT, R4, R12, PT ;  /* 0x0000000c0400720c */ /* 0x000fe20003fa4070 */
[----:B------:R-:W-:Y:S02]  /*1220*/  @!P0 IMAD.IADD R15, R15, 0x1, -R4 ;  /* 0x000000010f0f8824 */ /* 0x000fe400078e0a04 */
[----:B------:R-:W-:-:S03]  /*1230*/  IMAD.HI.U32 R16, R5, R18, RZ ;  /* 0x0000001205107227 */ /* 0x000fc600078e00ff */
[----:B------:R-:W-:Y:S01]  /*1240*/  ISETP.GT.U32.AND P0, PT, R4, R15, PT ;  /* 0x0000000f0400720c */ /* 0x000fe20003f04070 */
[--C-:B------:R-:W-:Y:S01]  /*1250*/  @!P6 IMAD.IADD R14, R14, 0x1, -R4.reuse ;  /* 0x000000010e0ee824 */ /* 0x100fe200078e0a04 */
[----:B------:R-:W-:Y:S01]  /*1260*/  ISETP.GE.AND P6, PT, R22, RZ, PT ;  /* 0x000000ff1600720c */ /* 0x000fe20003fc6270 */
[--C-:B------:R-:W-:Y:S02]  /*1270*/  @!P4 IMAD.IADD R13, R13, 0x1, -R4.reuse ;  /* 0x000000010d0dc824 */ /* 0x100fe400078e0a04 */
[----:B------:R-:W-:Y:S01]  /*1280*/  @!P2 IMAD.MOV R9, RZ, RZ, -R9 ;  /* 0x000000ffff09a224 */ /* 0x000fe200078e0a09 */
[----:B------:R-:W-:Y:S01]  /*1290*/  ISETP.GE.AND P2, PT, R19, RZ, PT ;  /* 0x000000ff1300720c */ /* 0x000fe20003f46270 */
[----:B------:R-:W-:Y:S01]  /*12a0*/  @!P5 IMAD.IADD R12, R12, 0x1, -R4 ;  /* 0x000000010c0cd824 */ /* 0x000fe200078e0a04 */
[----:B------:R-:W-:Y:S01]  /*12b0*/  ISETP.GE.AND P5, PT, R21, RZ, PT ;  /* 0x000000ff1500720c */ /* 0x000fe20003fa6270 */
[----:B------:R-:W-:Y:S01]  /*12c0*/  IMAD.MOV R21, RZ, RZ, -R17 ;  /* 0x000000ffff157224 */ /* 0x000fe200078e0a11 */
[----:B------:R-:W-:Y:S01]  /*12d0*/  ISETP.GT.U32.AND P4, PT, R4, R13, PT ;  /* 0x0000000d0400720c */ /* 0x000fe20003f84070 */
[----:B------:R-:W-:-:S02]  /*12e0*/  IMAD.MOV R19, RZ, RZ, -R16 ;  /* 0x000000ffff137224 */ /* 0x000fc400078e0a10 */
[C---:B------:R-:W-:Y:S02]  /*12f0*/  IMAD R16, R4.reuse, R21, R20 ;  /* 0x0000001504107224 */ /* 0x040fe400078e0214 */
[----:B------:R-:W-:Y:S02]  /*1300*/  @!P0 IMAD.IADD R15, R15, 0x1, -R4 ;  /* 0x000000010f0f8824 */ /* 0x000fe400078e0a04 */
[----:B------:R-:W-:Y:S01]  /*1310*/  @!P3 IMAD.MOV R12, RZ, RZ, -R12 ;  /* 0x000000ffff0cb224 */ /* 0x000fe200078e0a0c */
[C---:B------:R-:W-:Y:S01]  /*1320*/  ISETP.GT.U32.AND P3, PT, R4.reuse, R14, PT ;  /* 0x0000000e0400720c */ /* 0x040fe20003f64070 */
[----:B------:R-:W-:Y:S01]  /*1330*/  @!P6 IMAD.MOV R15, RZ, RZ, -R15 ;  /* 0x000000ffff0fe224 */ /* 0x000fe200078e0a0f */
[C---:B------:R-:W-:Y:S01]  /*1340*/  ISETP.GT.U32.AND P6, PT, R4.reuse, R16, PT ;  /* 0x000000100400720c */ /* 0x040fe20003fc4070 */
[----:B------:R-:W-:Y:S02]  /*1350*/  IMAD R17, R4, R19, R18 ;  /* 0x0000001304117224 */ /* 0x000fe400078e0212 */
[----:B------:R-:W-:-:S02]  /*1360*/  VIADD R18, R2, 0x33 ;  /* 0x0000003302127836 */ /* 0x000fc40000000000 */
[--C-:B------:R-:W-:Y:S01]  /*1370*/  @!P4 IMAD.IADD R13, R13, 0x1, -R4.reuse ;  /* 0x000000010d0dc824 */ /* 0x100fe200078e0a04 */
[----:B------:R-:W-:Y:S01]  /*1380*/  ISETP.GE.AND P4, PT, R24, RZ, PT ;  /* 0x000000ff1800720c */ /* 0x000fe20003f86270 */
[----:B------:R-:W-:Y:S01]  /*1390*/  VIADD R19, R2, 0x32 ;  /* 0x0000003202137836 */ /* 0x000fe20000000000 */
[----:B------:R-:W-:Y:S01]  /*13a0*/  IABS R21, R18 ;  /* 0x0000001200157213 */ /* 0x000fe20000000000 */
[----:B------:R-:W-:Y:S01]  /*13b0*/  @!P2 IMAD.MOV R13, RZ, RZ, -R13 ;  /* 0x000000ffff0da224 */ /* 0x000fe200078e0a0d */
[----:B------:R-:W-:Y:S01]  /*13c0*/  ISETP.GE.AND P2, PT, R18, RZ, PT ;  /* 0x000000ff1200720c */ /* 0x000fe20003f46270 */
[--C-:B------:R-:W-:Y:S01]  /*13d0*/  @!P3 IMAD.IADD R14, R14, 0x1, -R4.reuse ;  /* 0x000000010e0eb824 */ /* 0x100fe200078e0a04 */
[----:B------:R-:W-:Y:S01]  /*13e0*/  IABS R22, R19 ;  /* 0x0000001300167213 */ /* 0x000fe20000000000 */
[----:B------:R-:W-:Y:S01]  /*13f0*/  @!P6 IMAD.IADD R16, R16, 0x1, -R4 ;  /* 0x000000011010e824 */ /* 0x000fe200078e0a04 */
[----:B------:R-:W-:Y:S01]  /*1400*/  ISETP.GT.U32.AND P3, PT, R4, R17, PT ;  /* 0x000000110400720c */ /* 0x000fe20003f64070 */
[----:B------:R-:W-:Y:S01]  /*1410*/  IMAD.HI.U32 R18, R5, R21, RZ ;  /* 0x0000001505127227 */ /* 0x000fe200078e00ff */
[----:B------:R-:W-:-:S02]  /*1420*/  IABS R24, R26 ;  /* 0x0000001a00187213 */ /* 0x000fc40000000000 */
[----:B------:R-:W-:Y:S01]  /*1430*/  ISETP.GT.U32.AND P6, PT, R4, R16, PT ;  /* 0x000000100400720c */ /* 0x000fe20003fc4070 */
[----:B------:R-:W-:Y:S01]  /*1440*/  @!P5 IMAD.MOV R14, RZ, RZ, -R14 ;  /* 0x000000ffff0ed224 */ /* 0x000fe200078e0a0e */
[----:B------:R-:W-:Y:S01]  /*1450*/  ISETP.GE.AND P5, PT, R19, RZ, PT ;  /* 0x000000ff1300720c */ /* 0x000fe20003fa6270 */
[----:B------:R-:W-:Y:S02]  /*1460*/  IMAD.MOV R18, RZ, RZ, -R18 ;  /* 0x000000ffff127224 */ /* 0x000fe400078e0a12 */
[----:B------:R-:W-:-:S04]  /*1470*/  IMAD.HI.U32 R19, R5, R22, RZ ;  /* 0x0000001605137227 */ /* 0x000fc800078e00ff */
[----:B------:R-:W-:Y:S02]  /*1480*/  IMAD R18, R4, R18, R21 ;  /* 0x0000001204127224 */ /* 0x000fe400078e0215 */
[----:B------:R-:W-:Y:S02]  /*1490*/  IMAD.MOV R21, RZ, RZ, -R19 ;  /* 0x000000ffff157224 */ /* 0x000fe400078e0a13 */
[----:B------:R-:W-:Y:S02]  /*14a0*/  VIADD R20, R2, 0x31 ;  /* 0x0000003102147836 */ /* 0x000fe40000000000 */
[----:B------:R-:W-:Y:S01]  /*14b0*/  @!P1 IMAD.MOV R11, RZ, RZ, -R11 ;  /* 0x000000ffff0b9224 */ /* 0x000fe200078e0a0b */
[----:B------:R-:W-:Y:S01]  /*14c0*/  ISETP.GE.AND P1, PT, R23, RZ, PT ;  /* 0x000000ff1700720c */ /* 0x000fe20003f26270 */
[----:B------:R-:W-:Y:S01]  /*14d0*/  IMAD R22, R4, R21, R22 ;  /* 0x0000001504167224 */ /* 0x000fe200078e0216 */
[----:B------:R-:W-:Y:S01]  /*14e0*/  IABS R23, R20 ;  /* 0x0000001400177213 */ /* 0x000fe20000000000 */
[----:B------:R-:W-:Y:S01]  /*14f0*/  @!P3 IMAD.IADD R17, R17, 0x1, -R4 ;  /* 0x000000011111b824 */ /* 0x000fe200078e0a04 */
[----:B------:R-:W-:Y:S01]  /*1500*/  ISETP.GE.AND P0, PT, R20, RZ, PT ;  /* 0x000000ff1400720c */ /* 0x000fe20003f06270 */
[----:B------:R-:W-:-:S03]  /*1510*/  IMAD.HI.U32 R19, R5, R24, RZ ;  /* 0x0000001805137227 */ /* 0x000fc600078e00ff */
[----:B------:R-:W-:Y:S01]  /*1520*/  ISETP.GT.U32.AND P3, PT, R4, R17, PT ;  /* 0x000000110400720c */ /* 0x000fe20003f64070 */
[----:B------:R-:W-:Y:S01]  /*1530*/  @!P6 IMAD.IADD R16, R16, 0x1, -R4 ;  /* 0x000000011010e824 */ /* 0x000fe200078e0a04 */
[----:B------:R-:W-:Y:S01]  /*1540*/  ISETP.GT.U32.AND P6, PT, R4, R22, PT ;  /* 0x000000160400720c */ /* 0x000fe20003fc4070 */
[----:B------:R-:W-:Y:S02]  /*1550*/  IMAD.MOV R21, RZ, RZ, -R19 ;  /* 0x000000ffff157224 */ /* 0x000fe400078e0a13 */
[----:B------:R-:W-:-:S04]  /*1560*/  IMAD.HI.U32 R19, R5, R25, RZ ;  /* 0x0000001905137227 */ /* 0x000fc800078e00ff */
[----:B------:R-:W-:-:S04]  /*1570*/  IMAD.HI.U32 R20, R5, R23, RZ ;  /* 0x0000001705147227 */ /* 0x000fc800078e00ff */
[C---:B------:R-:W-:Y:S02]  /*1580*/  IMAD R21, R4.reuse, R21, R24 ;  /* 0x0000001504157224 */ /* 0x040fe400078e0218 */
[----:B------:R-:W-:Y:S02]  /*1590*/  IMAD.MOV R19, RZ, RZ, -R19 ;  /* 0x000000ffff137224 */ /* 0x000fe400078e0a13 */
[----:B------:R-:W-:Y:S02]  /*15a0*/  IMAD.MOV R20, RZ, RZ, -R20 ;  /* 0x000000ffff147224 */ /* 0x000fe400078e0a14 */
[C---:B------:R-:W-:Y:S01]  /*15b0*/  IMAD R19, R4.reuse, R19, R25 ;  /* 0x0000001304137224 */ /* 0x040fe200078e0219 */
[----:B------:R-:W-:Y:S01]  /*15c0*/  IABS R25, R31 ;  /* 0x0000001f00197213 */ /* 0x000fe20000000000 */
[----:B------:R-:W-:Y:S01]  /*15d0*/  @!P4 IMAD.MOV R16, RZ, RZ, -R16 ;  /* 0x000000ffff10c224 */ /* 0x000fe200078e0a10 */
[C---:B------:R-:W-:Y:S01]  /*15e0*/  ISETP.GT.U32.AND P4, PT, R4.reuse, R21, PT ;  /* 0x000000150400720c */ /* 0x040fe20003f84070 */
[----:B------:R-:W-:Y:S01]  /*15f0*/  IMAD R20, R4, R20, R23 ;  /* 0x0000001404147224 */ /* 0x000fe200078e0217 */
[----:B------:R-:W-:Y:S01]  /*1600*/  IABS R23, R30 ;  /* 0x0000001e00177213 */ /* 0x000fe20000000000 */
[--C-:B------:R-:W-:Y:S01]  /*1610*/  @!P6 IMAD.IADD R22, R22, 0x1, -R4.reuse ;  /* 0x000000011616e824 */ /* 0x100fe200078e0a04 */
[C---:B------:R-:W-:Y:S01]  /*1620*/  ISETP.GT.U32.AND P6, PT, R4.reuse, R19, PT ;  /* 0x000000130400720c */ /* 0x040fe20003fc4070 */
[----:B------:R-:W-:Y:S01]  /*1630*/  @!P3 IMAD.IADD R17, R17, 0x1, -R4 ;  /* 0x000000011111b824 */ /* 0x000fe200078e0a04 */
[----:B------:R-:W-:Y:S01]  /*1640*/  ISETP.GT.U32.AND P3, PT, R4, R18, PT ;  /* 0x000000120400720c */ /* 0x000fe20003f64070 */
[----:B------:R-:W-:-:S02]  /*1650*/  IMAD.MOV.U32 R24, RZ, RZ, R23 ;  /* 0x000000ffff187224 */ /* 0x000fc400078e0017 */
[----:B------:R-:W-:Y:S01]  /*1660*/  @!P1 IMAD.MOV R17, RZ, RZ, -R17 ;  /* 0x000000ffff119224 */ /* 0x000fe200078e0a11 */
[----:B------:R-:W-:Y:S01]  /*1670*/  ISETP.GT.U32.AND P1, PT, R4, R20, PT ;  /* 0x000000140400720c */ /* 0x000fe20003f24070 */
[----:B------:R-:W-:-:S04]  /*1680*/  IMAD.HI.U32 R23, R5, R24, RZ ;  /* 0x0000001805177227 */ /* 0x000fc800078e00ff */
[--C-:B------:R-:W-:Y:S02]  /*1690*/  @!P4 IMAD.IADD R21, R21, 0x1, -R4.reuse ;  /* 0x000000011515c824 */ /* 0x100fe400078e0a04 */
[----:B------:R-:W-:Y:S02]  /*16a0*/  IMAD.MOV R23, RZ, RZ, -R23 ;  /* 0x000000ffff177224 */ /* 0x000fe400078e0a17 */
[--C-:B------:R-:W-:Y:S01]  /*16b0*/  @!P6 IMAD.IADD R19, R19, 0x1, -R4.reuse ;  /* 0x000000011313e824 */ /* 0x100fe200078e0a04 */
[----:B------:R-:W-:Y:S01]  /*16c0*/  ISETP.GT.U32.AND P6, PT, R4, R21, PT ;  /* 0x000000150400720c */ /* 0x000fe20003fc4070 */
[----:B------:R-:W-:Y:S02]  /*16d0*/  @!P3 IMAD.IADD R18, R18, 0x1, -R4 ;  /* 0x000000011212b824 */ /* 0x000fe400078e0a04 */
[C---:B------:R-:W-:Y:S02]  /*16e0*/  IMAD R23, R4.reuse, R23, R24 ;  /* 0x0000001704177224 */ /* 0x040fe400078e0218 */
[----:B------:R-:W-:Y:S01]  /*16f0*/  IMAD.HI.U32 R24, R5, R25, RZ ;  /* 0x0000001905187227 */ /* 0x000fe200078e00ff */
[----:B------:R-:W-:-:S03]  /*1700*/  ISETP.GT.U32.AND P3, PT, R4, R18, PT ;  /* 0x000000120400720c */ /* 0x000fc60003f64070 */
[----:B------:R-:W-:Y:S01]  /*1710*/  @!P1 IMAD.IADD R20, R20, 0x1, -R4 ;  /* 0x0000000114149824 */ /* 0x000fe200078e0a04 */
[C---:B------:R-:W-:Y:S01]  /*1720*/  ISETP.GT.U32.AND P1, PT, R4.reuse, R22, PT ;  /* 0x000000160400720c */ /* 0x040fe20003f24070 */
[----:B------:R-:W-:Y:S02]  /*1730*/  IMAD.MOV R24, RZ, RZ, -R24 ;  /* 0x000000ffff187224 */ /* 0x000fe400078e0a18 */
[----:B------:R-:W-:Y:S01]  /*1740*/  @!P6 IMAD.IADD R21, R21, 0x1, -R4 ;  /* 0x000000011515e824 */ /* 0x000fe200078e0a04 */
[C---:B------:R-:W-:Y:S01]  /*1750*/  ISETP.GT.U32.AND P4, PT, R4.reuse, R20, PT ;  /* 0x000000140400720c */ /* 0x040fe20003f84070 */
[----:B------:R-:W-:Y:S02]  /*1760*/  IMAD R24, R4, R24, R25 ;  /* 0x0000001804187224 */ /* 0x000fe400078e0219 */
[----:B------:R-:W-:-:S03]  /*1770*/  IMAD.HI.U32 R25, R5, R27, RZ ;  /* 0x0000001b05197227 */ /* 0x000fc600078e00ff */
[----:B------:R-:W-:Y:S01]  /*1780*/  ISETP.GT.U32.AND P6, PT, R4, R24, PT ;  /* 0x000000180400720c */ /* 0x000fe20003fc4070 */
[--C-:B------:R-:W-:Y:S01]  /*1790*/  @!P3 IMAD.IADD R18, R18, 0x1, -R4.reuse ;  /* 0x000000011212b824 */ /* 0x100fe200078e0a04 */
[----:B------:R-:W-:Y:S01]  /*17a0*/  ISETP.GE.AND P3, PT, R26, RZ, PT ;  /* 0x000000ff1a00720c */ /* 0x000fe20003f66270 */
[----:B------:R-:W-:Y:S01]  /*17b0*/  @!P1 IMAD.IADD R22, R22, 0x1, -R4 ;  /* 0x0000000116169824 */ /* 0x000fe200078e0a04 */
[C---:B------:R-:W-:Y:S01]  /*17c0*/  ISETP.GT.U32.AND P1, PT, R4.reuse, R23, PT ;  /* 0x000000170400720c */ /* 0x040fe20003f24070 */
[----:B------:R-:W-:Y:S01]  /*17d0*/  @!P2 IMAD.MOV R18, RZ, RZ, -R18 ;  /* 0x000000ffff12a224 */ /* 0x000fe200078e0a12 */
[----:B------:R-:W-:Y:S01]  /*17e0*/  ISETP.GT.U32.AND P2, PT, R4, R19, PT ;  /* 0x000000130400720c */ /* 0x000fe20003f44070 */
[----:B------:R-:W-:Y:S01]  /*17f0*/  @!P4 IMAD.IADD R20, R20, 0x1, -R4 ;  /* 0x000000011414c824 */ /* 0x000fe200078e0a04 */
[----:B------:R-:W-:Y:S01]  /*1800*/  ISETP.GE.AND P4, PT, R29, RZ, PT ;  /* 0x000000ff1d00720c */ /* 0x000fe20003f86270 */
[----:B------:R-:W-:-:S04]  /*1810*/  IMAD.HI.U32 R26, R5, R28, RZ ;  /* 0x0000001c051a7227 */ /* 0x000fc800078e00ff */
[----:B------:R-:W-:Y:S02]  /*1820*/  @!P6 IMAD.IADD R24, R24, 0x1, -R4 ;  /* 0x000000011818e824 */ /* 0x000fe400078e0a04 */
[----:B------:R-:W-:Y:S02]  /*1830*/  @!P0 IMAD.MOV R20, RZ, RZ, -R20 ;  /* 0x000000ffff148224 */ /* 0x000fe400078e0a14 */
[--C-:B------:R-:W-:Y:S01]  /*1840*/  @!P1 IMAD.IADD R23, R23, 0x1, -R4.reuse ;  /* 0x0000000117179824 */ /* 0x100fe200078e0a04 */
[----:B------:R-:W-:Y:S01]  /*1850*/  ISETP.GT.U32.AND P0, PT, R4, R24, PT ;  /* 0x000000180400720c */ /* 0x000fe20003f04070 */
[----:B------:R-:W-:Y:S01]  /*1860*/  @!P2 IMAD.IADD R19, R19, 0x1, -R4 ;  /* 0x000000011313a824 */ /* 0x000fe200078e0a04 */
[----:B------:R-:W-:Y:S01]  /*1870*/  ISETP.GE.AND P2, PT, R30, RZ, PT ;  /* 0x000000ff1e00720c */ /* 0x000fe20003f46270 */
[----:B------:R-:W-:Y:S01]  /*1880*/  IMAD.MOV R25, RZ, RZ, -R25 ;  /* 0x000000ffff197224 */ /* 0x000fe200078e0a19 */
[----:B------:R-:W-:Y:S01]  /*1890*/  ISETP.GE.AND P1, PT, R31, RZ, PT ;  /* 0x000000ff1f00720c */ /* 0x000fe20003f26270 */
[----:B------:R-:W-:Y:S01]  /*18a0*/  IMAD.MOV R29, RZ, RZ, -R26 ;  /* 0x000000ffff1d7224 */ /* 0x000fe200078e0a1a */
[----:B------:R-:W-:Y:S01]  /*18b0*/  ISETP.GT.U32.AND P6, PT, R4, R23, PT ;  /* 0x000000170400720c */ /* 0x000fe20003fc4070 */
[----:B------:R-:W-:Y:S01]  /*18c0*/  VIADD R31, R2, 0x2a ;  /* 0x0000002a021f7836 */ /* 0x000fe20000000000 */
[----:B------:R-:W-:Y:S01]  /*18d0*/  IABS R30, R34 ;  /* 0x00000022001e7213 */ /* 0x000fe20000000000 */
[----:B------:R-:W-:-:S02]  /*18e0*/  IMAD R26, R4, R25, R27 ;  /* 0x00000019041a7224 */ /* 0x000fc400078e021b */
[----:B------:R-:W-:Y:S01]  /*18f0*/  IMAD R25, R4, R29, R28 ;  /* 0x0000001d04197224 */ /* 0x000fe200078e021c */
[----:B------:R-:W-:Y:S01]  /*1900*/  IABS R29, R31 ;  /* 0x0000001f001d7213 */ /* 0x000fe20000000000 */
[----:B------:R-:W-:-:S04]  /*1910*/  IMAD.HI.U32 R28, R5, R30, RZ ;  /* 0x0000001e051c7227 */ /* 0x000fc800078e00ff */
[----:B------:R-:W-:Y:S01]  /*1920*/  @!P4 IMAD.MOV R19, RZ, RZ, -R19 ;  /* 0x000000ffff13c224 */ /* 0x000fe200078e0a13 */
[----:B------:R-:W-:Y:S01]  /*1930*/  ISETP.GT.U32.AND P4, PT, R4, R25, PT ;  /* 0x000000190400720c */ /* 0x000fe20003f84070 */
[----:B------:R-:W-:Y:S01]  /*1940*/  @!P0 IMAD.IADD R24, R24, 0x1, -R4 ;  /* 0x0000000118188824 */ /* 0x000fe200078e0a04 */
[----:B------:R-:W-:Y:S01]  /*1950*/  ISETP.GE.AND P0, PT, R31, RZ, PT ;  /* 0x000000ff1f00720c */ /* 0x000fe20003f06270 */
[----:B------:R-:W-:Y:S01]  /*1960*/  @!P5 IMAD.MOV R22, RZ, RZ, -R22 ;  /* 0x000000ffff16d224 */ /* 0x000fe200078e0a16 */
[----:B------:R-:W-:Y:S01]  /*1970*/  ISETP.GT.U32.AND P5, PT, R4, R26, PT ;  /* 0x0000001a0400720c */ /* 0x000fe20003fa4070 */
[----:B------:R-:W-:Y:S02]  /*1980*/  IMAD.MOV R31, RZ, RZ, -R28 ;  /* 0x000000ffff1f7224 */ /* 0x000fe400078e0a1c */
[----:B------:R-:W-:-:S04]  /*1990*/  IMAD.HI.U32 R27, R5, R29, RZ ;  /* 0x0000001d051b7227 */ /* 0x000fc800078e00ff */
[----:B------:R-:W-:Y:S01]  /*19a0*/  @!P6 IMAD.IADD R23, R23, 0x1, -R4 ;  /* 0x000000011717e824 */ /* 0x000fe200078e0a04 */
[----:B------:R-:W-:Y:S01]  /*19b0*/  ISETP.GE.AND P6, PT, R33, RZ, PT ;  /* 0x000000ff2100720c */ /* 0x000fe20003fc6270 */
[----:B------:R-:W-:Y:S02]  /*19c0*/  IMAD R28, R4, R31, R30 ;  /* 0x0000001f041c7224 */ /* 0x000fe400078e021e */
[----:B------:R-:W-:Y:S02]  /*19d0*/  IMAD.MOV R27, RZ, RZ, -R27 ;  /* 0x000000ffff1b7224 */ /* 0x000fe400078e0a1b */
[----:B------:R-:W-:Y:S02]  /*19e0*/  VIADD R33, R2, 0x28 ;  /* 0x0000002802217836 */ /* 0x000fe40000000000 */
[----:B------:R-:W-:Y:S01]  /*19f0*/  @!P1 IMAD.MOV R24, RZ, RZ, -R24 ;  /* 0x000000ffff189224 */ /* 0x000fe200078e0a18 */
[C---:B------:R-:W-:Y:S01]  /*1a00*/  ISETP.GT.U32.AND P1, PT, R4.reuse, R28, PT ;  /* 0x0000001c0400720c */ /* 0x040fe20003f24070 */
[----:B------:R-:W-:Y:S01]  /*1a10*/  IMAD R27, R4, R27, R29 ;  /* 0x0000001b041b7224 */ /* 0x000fe200078e021d */
[----:B------:R-:W-:Y:S01]  /*1a20*/  IABS R29, R33 ;  /* 0x00000021001d7213 */ /* 0x000fe20000000000 */
[----:B------:R-:W-:-:S02]  /*1a30*/  @!P4 IMAD.IADD R25, R25, 0x1, -R4 ;  /* 0x000000011919c824 */ /* 0x000fc400078e0a04 */
[----:B------:R-:W-:Y:S02]  /*1a40*/  @!P5 IMAD.IADD R26, R26, 0x1, -R4 ;  /* 0x000000011a1ad824 */ /* 0x000fe400078e0a04 */
[----:B------:R-:W-:Y:S01]  /*1a50*/  IMAD.MOV.U32 R30, RZ, RZ, R29 ;  /* 0x000000ffff1e7224 */ /* 0x000fe200078e001d */
[C---:B------:R-:W-:Y:S01]  /*1a60*/  ISETP.GT.U32.AND P4, PT, R4.reuse, R25, PT ;  /* 0x000000190400720c */ /* 0x040fe20003f84070 */
[----:B------:R-:W-:Y:S01]  /*1a70*/  @!P2 IMAD.MOV R23, RZ, RZ, -R23 ;  /* 0x000000ffff17a224 */ /* 0x000fe200078e0a17 */
[C---:B------:R-:W-:Y:S01]  /*1a80*/  ISETP.GT.U32.AND P2, PT, R4.reuse, R27, PT ;  /* 0x0000001b0400720c */ /* 0x040fe20003f44070 */
[----:B------:R-:W-:Y:S01]  /*1a90*/  IMAD.HI.U32 R29, R5, R30, RZ ;  /* 0x0000001e051d7227 */ /* 0x000fe200078e00ff */
[----:B------:R-:W-:-:S03]  /*1aa0*/  ISETP.GT.U32.AND P5, PT, R4, R26, PT ;  /* 0x0000001a0400720c */ /* 0x000fc60003fa4070 */
[----:B------:R-:W-:Y:S01]  /*1ab0*/  @!P3 IMAD.MOV R21, RZ, RZ, -R21 ;  /* 0x000000ffff15b224 */ /* 0x000fe200078e0a15 */
[----:B------:R-:W-:Y:S01]  /*1ac0*/  ISETP.GE.AND P3, PT, R32, RZ, PT ;  /* 0x000000ff2000720c */ /* 0x000fe20003f66270 */
[--C-:B------:R-:W-:Y:S01]  /*1ad0*/  @!P1 IMAD.IADD R28, R28, 0x1, -R4.reuse ;  /* 0x000000011c1c9824 */ /* 0x100fe200078e0a04 */
[----:B------:R-:W-:Y:S01]  /*1ae0*/  IABS R32, R35 ;  /* 0x0000002300207213 */ /* 0x000fe20000000000 */
[----:B------:R-:W-:Y:S02]  /*1af0*/  IMAD.MOV R29, RZ, RZ, -R29 ;  /* 0x000000ffff1d7224 */ /* 0x000fe400078e0a1d */
[----:B------:R-:W-:Y:S01]  /*1b00*/  @!P4 IMAD.IADD R25, R25, 0x1, -R4 ;  /* 0x000000011919c824 */ /* 0x000fe200078e0a04 */
[C---:B------:R-:W-:Y:S01]  /*1b10*/  ISETP.GT.U32.AND P1, PT, R4.reuse, R28, PT ;  /* 0x0000001c0400720c */ /* 0x040fe20003f24070 */
[----:B------:R-:W-:Y:S01]  /*1b20*/  IMAD R29, R4, R29, R30 ;  /* 0x0000001d041d7224 */ /* 0x000fe200078e021e */
[----:B------:R-:W-:Y:S01]  /*1b30*/  ISETP.GE.AND P4, PT, R33, RZ, PT ;  /* 0x000000ff2100720c */ /* 0x000fe20003f86270 */
[----:B------:R-:W-:-:S04]  /*1b40*/  IMAD.HI.U32 R30, R5, R32, RZ ;  /* 0x00000020051e7227 */ /* 0x000fc800078e00ff */
[--C-:B------:R-:W-:Y:S02]  /*1b50*/  @!P2 IMAD.IADD R27, R27, 0x1, -R4.reuse ;  /* 0x000000011b1ba824 */ /* 0x100fe400078e0a04 */
[----:B------:R-:W-:Y:S01]  /*1b60*/  @!P5 IMAD.IADD R26, R26, 0x1, -R4 ;  /* 0x000000011a1ad824 */ /* 0x000fe200078e0a04 */
[----:B------:R-:W-:Y:S01]  /*1b70*/  ISETP.GE.AND P5, PT, R34, RZ, PT ;  /* 0x000000ff2200720c */ /* 0x000fe20003fa6270 */
[----:B------:R-:W-:Y:S01]  /*1b80*/  IMAD.MOV R33, RZ, RZ, -R30 ;  /* 0x000000ffff217224 */ /* 0x000fe200078e0a1e */
[C---:B------:R-:W-:Y:S01]  /*1b90*/  ISETP.GT.U32.AND P2, PT, R4.reuse, R27, PT ;  /* 0x0000001b0400720c */ /* 0x040fe20003f44070 */
[----:B------:R-:W-:Y:S01]  /*1ba0*/  @!P3 IMAD.MOV R26, RZ, RZ, -R26 ;  /* 0x000000ffff1ab224 */ /* 0x000fe200078e0a1a */
[C---:B------:R-:W-:Y:S01]  /*1bb0*/  ISETP.GT.U32.AND P3, PT, R4.reuse, R29, PT ;  /* 0x0000001d0400720c */ /* 0x040fe20003f64070 */
[----:B------:R-:W-:Y:S01]  /*1bc0*/  IMAD R30, R4, R33, R32 ;  /* 0x00000021041e7224 */ /* 0x000fe200078e0220 */
[----:B------:R-:W-:Y:S01]  /*1bd0*/  IABS R34, R36 ;  /* 0x0000002400227213 */ /* 0x000fe20000000000 */
[----:B------:R-:W-:-:S02]  /*1be0*/  @!P1 IMAD.IADD R28, R28, 0x1, -R4 ;  /* 0x000000011c1c9824 */ /* 0x000fc400078e0a04 */
[----:B------:R-:W-:Y:S01]  /*1bf0*/  VIADD R32, R2, 0x25 ;  /* 0x0000002502207836 */ /* 0x000fe20000000000 */
[----:B------:R-:W-:Y:S01]  /*1c00*/  ISETP.GT.U32.AND P1, PT, R4, R30, PT ;  /* 0x0000001e0400720c */ /* 0x000fe20003f24070 */
[----:B------:R-:W-:Y:S01]  /*1c10*/  @!P6 IMAD.MOV R25, RZ, RZ, -R25 ;  /* 0x000000ffff19e224 */ /* 0x000fe200078e0a19 */
[----:B------:R-:W-:Y:S01]  /*1c20*/  ISETP.GE.AND P6, PT, R35, RZ, PT ;  /* 0x000000ff2300720c */ /* 0x000fe20003fc6270 */
[----:B------:R-:W-:Y:S01]  /*1c30*/  IMAD.HI.U32 R31, R5, R34, RZ ;  /* 0x00000022051f7227 */ /* 0x000fe200078e00ff */
[----:B------:R-:W-:-:S03]  /*1c40*/  IABS R35, R32 ;  /* 0x0000002000237213 */ /* 0x000fc60000000000 */
[--C-:B------:R-:W-:Y:S01]  /*1c50*/  @!P2 IMAD.IADD R27, R27, 0x1, -R4.reuse ;  /* 0x000000011b1ba824 */ /* 0x100fe200078e0a04 */
[----:B------:R-:W-:Y:S01]  /*1c60*/  ISETP.GE.AND P2, PT, R36, RZ, PT ;  /* 0x000000ff2400720c */ /* 0x000fe20003f46270 */
[--C-:B------:R-:W-:Y:S02]  /*1c70*/  @!P3 IMAD.IADD R29, R29, 0x1, -R4.reuse ;  /* 0x000000011d1db824 */ /* 0x100fe400078e0a04 */
[----:B------:R-:W-:Y:S01]  /*1c80*/  @!P0 IMAD.MOV R27, RZ, RZ, -R27 ;  /* 0x000000ffff1b8224 */ /* 0x000fe200078e0a1b */
[----:B------:R-:W-:Y:S01]  /*1c90*/  ISETP.GE.AND P0, PT, R32, RZ, PT ;  /* 0x000000ff2000720c */ /* 0x000fe20003f06270 */
[----:B------:R-:W-:Y:S01]  /*1ca0*/  VIADD R32, R2, 0x24 ;  /* 0x0000002402207836 */ /* 0x000fe20000000000 */
[----:B------:R-:W-:Y:S01]  /*1cb0*/  ISETP.GT.U32.AND P3, PT, R4, R29, PT ;  /* 0x0000001d0400720c */ /* 0x000fe20003f64070 */
[----:B------:R-:W-:Y:S02]  /*1cc0*/  @!P1 IMAD.IADD R30, R30, 0x1, -R4 ;  /* 0x000000011e1e9824 */ /* 0x000fe400078e0a04 */
[----:B------:R-:W-:Y:S01]  /*1cd0*/  @!P5 IMAD.MOV R28, RZ, RZ, -R28 ;  /* 0x000000ffff1cd224 */ /* 0x000fe200078e0a1c */
[----:B------:R-:W-:Y:S01]  /*1ce0*/  ISETP.GE.AND P5, PT, R32, RZ, PT ;  /* 0x000000ff2000720c */ /* 0x000fe20003fa6270 */
[----:B------:R-:W-:Y:S01]  /*1cf0*/  IMAD.MOV R31, RZ, RZ, -R31 ;  /* 0x000000ffff1f7224 */ /* 0x000fe200078e0a1f */
[----:B------:R-:W-:Y:S01]  /*1d00*/  IABS R36, R32 ;  /* 0x0000002000247213 */ /* 0x000fe20000000000 */
[----:B------:R-:W-:Y:S01]  /*1d10*/  IMAD.HI.U32 R32, R5, R35, RZ ;  /* 0x0000002305207227 */ /* 0x000fe200078e00ff */
[----:B------:R-:W-:-:S03]  /*1d20*/  ISETP.GT.U32.AND P1, PT, R4, R30, PT ;  /* 0x0000001e0400720c */ /* 0x000fc60003f24070 */
[C---:B------:R-:W-:Y:S02]  /*1d30*/  IMAD R31, R4.reuse, R31, R34 ;  /* 0x0000001f041f7224 */ /* 0x040fe400078e0222 */
[----:B------:R-:W-:Y:S02]  /*1d40*/  IMAD.MOV R32, RZ, RZ, -R32 ;  /* 0x000000ffff207224 */ /* 0x000fe400078e0a20 */
[----:B------:R-:W-:Y:S01]  /*1d50*/  @!P3 IMAD.IADD R29, R29, 0x1, -R4 ;  /* 0x000000011d1db824 */ /* 0x000fe200078e0a04 */
[C---:B------:R-:W-:Y:S01]  /*1d60*/  ISETP.GT.U32.AND P3, PT, R4.reuse, R31, PT ;  /* 0x0000001f0400720c */ /* 0x040fe20003f64070 */
[----:B------:R-:W-:Y:S02]  /*1d70*/  IMAD R32, R4, R32, R35 ;  /* 0x0000002004207224 */ /* 0x000fe400078e0223 */
[----:B------:R-:W-:-:S04]  /*1d80*/  IMAD.HI.U32 R34, R5, R37, RZ ;  /* 0x0000002505227227 */ /* 0x000fc800078e00ff */
[----:B------:R-:W-:Y:S01]  /*1d90*/  @!P1 IMAD.IADD R30, R30, 0x1, -R4 ;  /* 0x000000011e1e9824 */ /* 0x000fe200078e0a04 */
[----:B------:R-:W-:Y:S01]  /*1da0*/  ISETP.GT.U32.AND P1, PT, R4, R32, PT ;  /* 0x000000200400720c */ /* 0x000fe20003f24070 */
[----:B------:R-:W-:Y:S02]  /*1db0*/  IMAD.MOV R34, RZ, RZ, -R34 ;  /* 0x000000ffff227224 */ /* 0x000fe400078e0a22 */
[----:B------:R-:W-:-:S04]  /*1dc0*/  IMAD.HI.U32 R33, R5, R36, RZ ;  /* 0x0000002405217227 */ /* 0x000fc800078e00ff */
[--C-:B------:R-:W-:Y:S02]  /*1dd0*/  @!P3 IMAD.IADD R31, R31, 0x1, -R4.reuse ;  /* 0x000000011f1fb824 */ /* 0x100fe400078e0a04 */
[----:B------:R-:W-:Y:S01]  /*1de0*/  IMAD R34, R4, R34, R37 ;  /* 0x0000002204227224 */ /* 0x000fe200078e0225 */
[----:B------:R-:W-:Y:S01]  /*1df0*/  IABS R37, R41 ;  /* 0x0000002900257213 */ /* 0x000fe20000000000 */
[----:B------:R-:W-:Y:S01]  /*1e00*/  VIADD R42, R2, 0x21 ;  /* 0x00000021022a7836 */ /* 0x000fe20000000000 */
[----:B------:R-:W-:Y:S01]  /*1e10*/  ISETP.GT.U32.AND P3, PT, R4, R31, PT ;  /* 0x0000001f0400720c */ /* 0x000fe20003f64070 */
[----:B------:R-:W-:Y:S02]  /*1e20*/  @!P1 IMAD.IADD R32, R32, 0x1, -R4 ;  /* 0x0000000120209824 */ /* 0x000fe400078e0a04 */
[----:B------:R-:W-:-:S03]  /*1e30*/  IMAD.HI.U32 R35, R5, R37, RZ ;  /* 0x0000002505237227 */ /* 0x000fc600078e00ff */
[C---:B------:R-:W-:Y:S01]  /*1e40*/  ISETP.GT.U32.AND P1, PT, R4.reuse, R32, PT ;  /* 0x000000200400720c */ /* 0x040fe20003f24070 */
[----:B------:R-:W-:Y:S02]  /*1e50*/  IMAD.MOV R35, RZ, RZ, -R35 ;  /* 0x000000ffff237224 */ /* 0x000fe400078e0a23 */
[----:B------:R-:W-:Y:S02]  /*1e60*/  IMAD.MOV R33, RZ, RZ, -R33 ;  /* 0x000000ffff217224 */ /* 0x000fe400078e0a21 */
[C---:B------:R-:W-:Y:S02]  /*1e70*/  IMAD R35, R4.reuse, R35, R37 ;  /* 0x0000002304237224 */ /* 0x040fe400078e0225 */
[----:B------:R-:W-:Y:S01]  /*1e80*/  @!P3 IMAD.IADD R31, R31, 0x1, -R4 ;  /* 0x000000011f1fb824 */ /* 0x000fe200078e0a04 */
[----:B------:R-:W-:Y:S01]  /*1e90*/  ISETP.GT.U32.AND P3, PT, R4, R34, PT ;  /* 0x000000220400720c */ /* 0x000fe20003f64070 */
[----:B------:R-:W-:Y:S01]  /*1ea0*/  @!P4 IMAD.MOV R29, RZ, RZ, -R29 ;  /* 0x000000ffff1dc224 */ /* 0x000fe200078e0a1d */
[----:B------:R-:W-:Y:S01]  /*1eb0*/  ISETP.GE.AND P4, PT, R38, RZ, PT ;  /* 0x000000ff2600720c */ /* 0x000fe20003f86270 */
[----:B------:R-:W-:Y:S01]  /*1ec0*/  IMAD R33, R4, R33, R36 ;  /* 0x0000002104217224 */ /* 0x000fe200078e0224 */
[----:B------:R-:W-:Y:S01]  /*1ed0*/  IABS R38, R42 ;  /* 0x0000002a00267213 */ /* 0x000fe20000000000 */
[----:B------:R-:W-:Y:S01]  /*1ee0*/  @!P1 IMAD.IADD R32, R32, 0x1, -R4 ;  /* 0x0000000120209824 */ /* 0x000fe200078e0a04 */
[C---:B------:R-:W-:Y:S01]  /*1ef0*/  ISETP.GT.U32.AND P1, PT, R4.reuse, R35, PT ;  /* 0x000000230400720c */ /* 0x040fe20003f24070 */
[----:B------:R-:W-:Y:S01]  /*1f00*/  @!P6 IMAD.MOV R30, RZ, RZ, -R30 ;  /* 0x000000ffff1ee224 */ /* 0x000fe200078e0a1e */
[----:B------:R-:W-:Y:S01]  /*1f10*/  ISETP.GT.U32.AND P6, PT, R4, R33, PT ;  /* 0x000000210400720c */ /* 0x000fe20003fc4070 */
[----:B------:R-:W-:-:S04]  /*1f20*/  IMAD.HI.U32 R36, R5, R38, RZ ;  /* 0x0000002605247227 */ /* 0x000fc800078e00ff */
[----:B------:R-:W-:Y:S02]  /*1f30*/  @!P3 IMAD.IADD R34, R34, 0x1, -R4 ;  /* 0x000000012222b824 */ /* 0x000fe400078e0a04 */
[----:B------:R-:W-:Y:S02]  /*1f40*/  IMAD.MOV R37, RZ, RZ, -R36 ;  /* 0x000000ffff257224 */ /* 0x000fe400078e0a24 */
[----:B------:R-:W-:Y:S01]  /*1f50*/  IMAD.HI.U32 R36, R5, R39, RZ ;  /* 0x0000002705247227 */ /* 0x000fe200078e00ff */
[----:B------:R-:W-:-:S03]  /*1f60*/  ISETP.GT.U32.AND P3, PT, R4, R34, PT ;  /* 0x000000220400720c */ /* 0x000fc60003f64070 */
[----:B------:R-:W-:Y:S02]  /*1f70*/  @!P1 IMAD.IADD R35, R35, 0x1, -R4 ;  /* 0x0000000123239824 */ /* 0x000fe400078e0a04 */
[C---:B------:R-:W-:Y:S02]  /*1f80*/  IMAD R38, R4.reuse, R37, R38 ;  /* 0x0000002504267224 */ /* 0x040fe400078e0226 */
[----:B------:R-:W-:Y:S01]  /*1f90*/  IMAD.MOV R37, RZ, RZ, -R36 ;  /* 0x000000ffff257224 */ /* 0x000fe200078e0a24 */
[----:B------:R-:W-:Y:S01]  /*1fa0*/  ISETP.GT.U32.AND P1, PT, R4, R35, PT ;  /* 0x000000230400720c */ /* 0x000fe20003f24070 */
[----:B------:R-:W-:-:S04]  /*1fb0*/  IMAD.HI.U32 R36, R5, R40, RZ ;  /* 0x0000002805247227 */ /* 0x000fc800078e00ff */
[----:B------:R-:W-:Y:S02]  /*1fc0*/  @!P6 IMAD.IADD R33, R33, 0x1, -R4 ;  /* 0x000000012121e824 */ /* 0x000fe400078e0a04 */
[C---:B------:R-:W-:Y:S02]  /*1fd0*/  IMAD R37, R4.reuse, R37, R39 ;  /* 0x0000002504257224 */ /* 0x040fe400078e0227 */
[----:B------:R-:W-:Y:S01]  /*1fe0*/  IMAD.MOV R39, RZ, RZ, -R36 ;  /* 0x000000ffff277224 */ /* 0x000fe200078e0a24 */
[----:B------:R-:W-:Y:S01]  /*1ff0*/  ISETP.GT.U32.AND P6, PT, R4, R33, PT ;  /* 0x000000210400720c */ /* 0x000fe20003fc4070 */
[----:B------:R-:W-:Y:S01]  /*2000*/  @!P0 IMAD.MOV R32, RZ, RZ, -R32 ;  /* 0x000000ffff208224 */ /* 0x000fe200078e0a20 */
[----:B------:R-:W-:Y:S01]  /*2010*/  ISETP.GE.AND P0, PT, R42, RZ, PT ;  /* 0x000000ff2a00720c */ /* 0x000fe20003f06270 */
[----:B------:R-:W-:Y:S01]  /*2020*/  @!P3 IMAD.IADD R34, R34, 0x1, -R4 ;  /* 0x000000012222b824 */ /* 0x000fe200078e0a04 */
[C---:B------:R-:W-:Y:S01]  /*2030*/  ISETP.GT.U32.AND P3, PT, R4.reuse, R37, PT ;  /* 0x000000250400720c */ /* 0x040fe20003f64070 */
[----:B------:R-:W-:-:S02]  /*2040*/  IMAD R36, R4, R39, R40 ;  /* 0x0000002704247224 */ /* 0x000fc400078e0228 */
[----:B------:R-:W-:Y:S02]  /*2050*/  VIADD R42, R2, 0x1e ;  /* 0x0000001e022a7836 */ /* 0x000fe40000000000 */
[----:B------:R-:W-:Y:S01]  /*2060*/  @!P2 IMAD.MOV R31, RZ, RZ, -R31 ;  /* 0x000000ffff1fa224 */ /* 0x000fe200078e0a1f */
[----:B------:R-:W-:Y:S01]  /*2070*/  ISETP.GE.AND P2, PT, R41, RZ, PT ;  /* 0x000000ff2900720c */ /* 0x000fe20003f46270 */
[--C-:B------:R-:W-:Y:S01]  /*2080*/  @!P1 IMAD.IADD R35, R35, 0x1, -R4.reuse ;  /* 0x0000000123239824 */ /* 0x100fe200078e0a04 */
[----:B------:R-:W-:Y:S01]  /*2090*/  ISETP.GT.U32.AND P1, PT, R4, R36, PT ;  /* 0x000000240400720c */ /* 0x000fe20003f24070 */
[--C-:B------:R-:W-:Y:S01]  /*20a0*/  @!P6 IMAD.IADD R33, R33, 0x1, -R4.reuse ;  /* 0x000000012121e824 */ /* 0x100fe200078e0a04 */
[----:B------:R-:W-:Y:S01]  /*20b0*/  IABS R41, R42 ;  /* 0x0000002a00297213 */ /* 0x000fe20000000000 */
[----:B------:R-:W-:Y:S01]  /*20c0*/  VIADD R48, R2, 0x1b ;  /* 0x0000001b02307836 */ /* 0x000fe20000000000 */
[----:B------:R-:W-:Y:S01]  /*20d0*/  ISETP.GT.U32.AND P6, PT, R4, R38, PT ;  /* 0x000000260400720c */ /* 0x000fe20003fc4070 */
[----:B------:R-:W-:-:S02]  /*20e0*/  @!P3 IMAD.IADD R37, R37, 0x1, -R4 ;  /* 0x000000012525b824 */ /* 0x000fc400078e0a04 */
[----:B------:R-:W-:Y:S01]  /*20f0*/  IMAD.MOV.U32 R40, RZ, RZ, R41 ;  /* 0x000000ffff287224 */ /* 0x000fe200078e0029 */
[----:B------:R-:W-:Y:S01]  /*2100*/  IABS R41, R46 ;  /* 0x0000002e00297213 */ /* 0x000fe20000000000 */
[----:B------:R-:W-:Y:S01]  /*2110*/  @!P5 IMAD.MOV R33, RZ, RZ, -R33 ;  /* 0x000000ffff21d224 */ /* 0x000fe200078e0a21 */
[----:B------:R-:W-:Y:S01]  /*2120*/  ISETP.GT.U32.AND P3, PT, R4, R37, PT ;  /* 0x000000250400720c */ /* 0x000fe20003f64070 */
[----:B------:R-:W-:Y:S01]  /*2130*/  IMAD.HI.U32 R39, R5, R40, RZ ;  /* 0x0000002805277227 */ /* 0x000fe200078e00ff */
[----:B------:R-:W-:Y:S02]  /*2140*/  ISETP.GE.AND P5, PT, R44, RZ, PT ;  /* 0x000000ff2c00720c */ /* 0x000fe40003fa6270 */
[----:B------:R-:W-:Y:S01]  /*2150*/  IABS R44, R47 ;  /* 0x0000002f002c7213 */ /* 0x000fe20000000000 */
[----:B------:R-:W-:Y:S01]  /*2160*/  @!P1 IMAD.IADD R36, R36, 0x1, -R4 ;  /* 0x0000000124249824 */ /* 0x000fe200078e0a04 */
[----:B------:R-:W-:Y:S01]  /*2170*/  IABS R71, R48 ;  /* 0x0000003000477213 */ /* 0x000fe20000000000 */
[----:B------:R-:W-:-:S02]  /*2180*/  IMAD.MOV R39, RZ, RZ, -R39 ;  /* 0x000000ffff277224 */ /* 0x000fc400078e0a27 */
[----:B------:R-:W-:Y:S01]  /*2190*/  @!P6 IMAD.IADD R38, R38, 0x1, -R4 ;  /* 0x000000012626e824 */ /* 0x000fe200078e0a04 */
[C---:B------:R-:W-:Y:S01]  /*21a0*/  ISETP.GT.U32.AND P1, PT, R4.reuse, R36, PT ;  /* 0x000000240400720c */ /* 0x040fe20003f24070 */
[C---:B------:R-:W-:Y:S02]  /*21b0*/  IMAD R39, R4.reuse, R39, R40 ;  /* 0x0000002704277224 */ /* 0x040fe400078e0228 */
[----:B------:R-:W-:Y:S01]  /*21c0*/  IMAD.HI.U32 R40, R5, R41, RZ ;  /* 0x0000002905287227 */ /* 0x000fe200078e00ff */
[----:B------:R-:W-:-:S03]  /*21d0*/  ISETP.GT.U32.AND P6, PT, R4, R38, PT ;  /* 0x000000260400720c */ /* 0x000fc60003fc4070 */
[----:B------:R-:W-:Y:S02]  /*21e0*/  IMAD.MOV R40, RZ, RZ, -R40 ;  /* 0x000000ffff287224 */ /* 0x000fe400078e0a28 */
[--C-:B------:R-:W-:Y:S01]  /*21f0*/  @!P3 IMAD.IADD R37, R37, 0x1, -R4.reuse ;  /* 0x000000012525b824 */ /* 0x100fe200078e0a04 */
[C---:B------:R-:W-:Y:S01]  /*2200*/  ISETP.GT.U32.AND P3, PT, R4.reuse, R39, PT ;  /* 0x000000270400720c */ /* 0x040fe20003f64070 */
[----:B------:R-:W-:Y:S02]  /*2210*/  IMAD R40, R4, R40, R41 ;  /* 0x0000002804287224 */ /* 0x000fe400078e0229 */
[--C-:B------:R-:W-:Y:S02]  /*2220*/  @!P1 IMAD.IADD R36, R36, 0x1, -R4.reuse ;  /* 0x0000000124249824 */ /* 0x100fe400078e0a04 */
[----:B------:R-:W-:Y:S01]  /*2230*/  VIADD R49, R2, 0x1a ;  /* 0x0000001a02317836 */ /* 0x000fe20000000000 */
[----:B------:R-:W-:Y:S01]  /*2240*/  ISETP.GT.U32.AND P1, PT, R4, R40, PT ;  /* 0x000000280400720c */ /* 0x000fe20003f24070 */
[----:B------:R-:W-:Y:S01]  /*2250*/  @!P6 IMAD.IADD R38, R38, 0x1, -R4 ;  /* 0x000000012626e824 */ /* 0x000fe200078e0a04 */
[----:B------:R-:W-:Y:S01]  /*2260*/  ISETP.GE.AND P6, PT, R42, RZ, PT ;  /* 0x000000ff2a00720c */ /* 0x000fe20003fc6270 */
[----:B------:R-:W-:Y:S01]  /*2270*/  @!P4 IMAD.MOV R34, RZ, RZ, -R34 ;  /* 0x000000ffff22c224 */ /* 0x000fe200078e0a22 */
[----:B------:R-:W-:Y:S01]  /*2280*/  IABS R69, R49 ;  /* 0x0000003100457213 */ /* 0x000fe20000000000 */
[----:B------:R-:W-:Y:S01]  /*2290*/  IMAD.HI.U32 R41, R5, R44, RZ ;  /* 0x0000002c05297227 */ /* 0x000fe200078e00ff */
[----:B------:R-:W-:-:S03]  /*22a0*/  ISETP.GE.AND P4, PT, R45, RZ, PT ;  /* 0x000000ff2d00720c */ /* 0x000fc60003f86270 */
[----:B------:R-:W-:Y:S01]  /*22b0*/  @!P3 IMAD.IADD R39, R39, 0x1, -R4 ;  /* 0x000000012727b824 */ /* 0x000fe200078e0a04 */
[----:B------:R-:W-:Y:S01]  /*22c0*/  ISETP.GE.AND P3, PT, R46, RZ, PT ;  /* 0x000000ff2e00720c */ /* 0x000fe20003f66270 */
[----:B------:R-:W-:-:S04]  /*22d0*/  IMAD.HI.U32 R42, R5, R71, RZ ;  /* 0x00000047052a7227 */ /* 0x000fc800078e00ff */
[----:B------:R-:W-:Y:S01]  /*22e0*/  @!P1 IMAD.IADD R40, R40, 0x1, -R4 ;  /* 0x0000000128289824 */ /* 0x000fe200078e0a04 */
[----:B------:R-:W-:Y:S01]  /*22f0*/  ISETP.GT.U32.AND P1, PT, R4, R39, PT ;  /* 0x000000270400720c */ /* 0x000fe20003f24070 */
[----:B------:R-:W-:Y:S02]  /*2300*/  IMAD.MOV R41, RZ, RZ, -R41 ;  /* 0x000000ffff297224 */ /* 0x000fe400078e0a29 */
[----:B------:R-:W-:Y:S02]  /*2310*/  IMAD.MOV R45, RZ, RZ, -R42 ;  /* 0x000000ffff2d7224 */ /* 0x000fe400078e0a2a */
[----:B------:R-:W-:-:S04]  /*2320*/  IMAD.HI.U32 R42, R5, R69, RZ ;  /* 0x00000045052a7227 */ /* 0x000fc800078e00ff */
[C---:B------:R-:W-:Y:S02]  /*2330*/  IMAD R41, R4.reuse, R41, R44 ;  /* 0x0000002904297224 */ /* 0x040fe400078e022c */
[----:B------:R-:W-:Y:S02]  /*2340*/  IMAD.MOV R44, RZ, RZ, -R42 ;  /* 0x000000ffff2c7224 */ /* 0x000fe400078e0a2a */
[C---:B------:R-:W-:Y:S02]  /*2350*/  IMAD R71, R4.reuse, R45, R71 ;  /* 0x0000002d04477224 */ /* 0x040fe400078e0247 */
[C---:B------:R-:W-:Y:S02]  /*2360*/  IMAD R69, R4.reuse, R44, R69 ;  /* 0x0000002c04457224 */ /* 0x040fe400078e0245 */
[----:B------:R-:W-:Y:S01]  /*2370*/  @!P4 IMAD.MOV R36, RZ, RZ, -R36 ;  /* 0x000000ffff24c224 */ /* 0x000fe200078e0a24 */
[C---:B------:R-:W-:Y:S01]  /*2380*/  ISETP.GT.U32.AND P4, PT, R4.reuse, R71, PT ;  /* 0x000000470400720c */ /* 0x040fe20003f84070 */
[----:B------:R-:W-:Y:S01]  /*2390*/  @!P1 IMAD.IADD R39, R39, 0x1, -R4 ;  /* 0x0000000127279824 */ /* 0x000fe200078e0a04 */
[----:B------:R-:W-:Y:S01]  /*23a0*/  ISETP.GT.U32.AND P1, PT, R4, R69, PT ;  /* 0x000000450400720c */ /* 0x000fe20003f24070 */
[----:B------:R-:W-:-:S02]  /*23b0*/  VIADD R51, R2, 0x19 ;  /* 0x0000001902337836 */ /* 0x000fc40000000000 */
[----:B------:R-:W-:Y:S01]  /*23c0*/  @!P2 IMAD.MOV R35, RZ, RZ, -R35 ;  /* 0x000000ffff23a224 */ /* 0x000fe200078e0a23 */
[----:B------:R-:W-:Y:S01]  /*23d0*/  ISETP.GT.U32.AND P2, PT, R4, R40, PT ;  /* 0x000000280400720c */ /* 0x000fe20003f44070 */
[----:B------:R-:W-:Y:S01]  /*23e0*/  VIADD R44, R2, 0x18 ;  /* 0x00000018022c7836 */ /* 0x000fe20000000000 */
[----:B------:R-:W-:Y:S01]  /*23f0*/  IABS R68, R51 ;  /* 0x0000003300447213 */ /* 0x000fe20000000000 */
[----:B------:R-:W-:Y:S01]  /*2400*/  @!P0 IMAD.MOV R38, RZ, RZ, -R38 ;  /* 0x000000ffff268224 */ /* 0x000fe200078e0a26 */
[----:B------:R-:W-:Y:S01]  /*2410*/  ISETP.GT.U32.AND P0, PT, R4, R41, PT ;  /* 0x000000290400720c */ /* 0x000fe20003f04070 */
[----:B------:R-:W-:Y:S01]  /*2420*/  VIADD R46, R2, 0x17 ;  /* 0x00000017022e7836 */ /* 0x000fe20000000000 */
[----:B------:R-:W-:Y:S01]  /*2430*/  IABS R56, R44 ;  /* 0x0000002c00387213 */ /* 0x000fe20000000000 */
[----:B------:R-:W-:-:S03]  /*2440*/  IMAD.HI.U32 R42, R5, R68, RZ ;  /* 0x00000044052a7227 */ /* 0x000fc600078e00ff */
[----:B------:R-:W-:Y:S01]  /*2450*/  IABS R50, R46 ;  /* 0x0000002e00327213 */ /* 0x000fe20000000000 */
[--C-:B------:R-:W-:Y:S02]  /*2460*/  @!P4 IMAD.IADD R71, R71, 0x1, -R4.reuse ;  /* 0x000000014747c824 */ /* 0x100fe400078e0a04 */
[----:B------:R-:W-:Y:S02]  /*2470*/  @!P1 IMAD.IADD R69, R69, 0x1, -R4 ;  /* 0x0000000145459824 */ /* 0x000fe400078e0a04 */
[----:B------:R-:W-:Y:S02]  /*2480*/  IMAD.MOV R45, RZ, RZ, -R42 ;  /* 0x000000ffff2d7224 */ /* 0x000fe400078e0a2a */
[----:B------:R-:W-:Y:S01]  /*2490*/  @!P6 IMAD.MOV R39, RZ, RZ, -R39 ;  /* 0x000000ffff27e224 */ /* 0x000fe200078e0a27 */
[C---:B------:R-:W-:Y:S01]  /*24a0*/  ISETP.GT.U32.AND P6, PT, R4.reuse, R71, PT ;  /* 0x000000470400720c */ /* 0x040fe20003fc4070 */
[----:B------:R-:W-:Y:S01]  /*24b0*/  IMAD.HI.U32 R42, R5, R56, RZ ;  /* 0x00000038052a7227 */ /* 0x000fe200078e00ff */
[----:B------:R-:W-:-:S03]  /*24c0*/  ISETP.GT.U32.AND P1, PT, R4, R69, PT ;  /* 0x000000450400720c */ /* 0x000fc60003f24070 */
[----:B------:R-:W-:Y:S01]  /*24d0*/  @!P2 IMAD.IADD R40, R40, 0x1, -R4 ;  /* 0x000000012828a824 */ /* 0x000fe200078e0a04 */
[----:B------:R-:W-:Y:S01]  /*24e0*/  ISETP.GE.AND P2, PT, R48, RZ, PT ;  /* 0x000000ff3000720c */ /* 0x000fe20003f46270 */
[----:B------:R-:W-:Y:S02]  /*24f0*/  IMAD R68, R4, R45, R68 ;  /* 0x0000002d04447224 */ /* 0x000fe400078e0244 */
[----:B------:R-:W-:Y:S02]  /*2500*/  IMAD.MOV R45, RZ, RZ, -R42 ;  /* 0x000000ffff2d7224 */ /* 0x000fe400078e0a2a */
[----:B------:R-:W-:-:S04]  /*2510*/  IMAD.HI.U32 R42, R5, R50, RZ ;  /* 0x00000032052a7227 */ /* 0x000fc800078e00ff */
[----:B------:R-:W-:Y:S01]  /*2520*/  @!P0 IMAD.IADD R41, R41, 0x1, -R4 ;  /* 0x0000000129298824 */ /* 0x000fe200078e0a04 */
[----:B------:R-:W-:Y:S01]  /*2530*/  ISETP.GE.AND P0, PT, R49, RZ, PT ;  /* 0x000000ff3100720c */ /* 0x000fe20003f06270 */
[C---:B------:R-:W-:Y:S02]  /*2540*/  IMAD R56, R4.reuse, R45, R56 ;  /* 0x0000002d04387224 */ /* 0x040fe400078e0238 */
[----:B------:R-:W-:Y:S01]  /*2550*/  IMAD.MOV R45, RZ, RZ, -R42 ;  /* 0x000000ffff2d7224 */ /* 0x000fe200078e0a2a */
[----:B------:R-:W-:Y:S01]  /*2560*/  ISETP.GT.U32.AND P4, PT, R4, R41, PT ;  /* 0x000000290400720c */ /* 0x000fe20003f84070 */
[----:B------:R-:W-:Y:S01]  /*2570*/  @!P6 IMAD.IADD R71, R71, 0x1, -R4 ;  /* 0x000000014747e824 */ /* 0x000fe200078e0a04 */
[----:B------:R-:W-:Y:S01]  /*2580*/  ISETP.GE.AND P6, PT, R44, RZ, PT ;  /* 0x000000ff2c00720c */ /* 0x000fe20003fc6270 */
[C---:B------:R-:W-:Y:S02]  /*2590*/  IMAD R50, R4.reuse, R45, R50 ;  /* 0x0000002d04327224 */ /* 0x040fe400078e0232 */
[----:B------:R-:W-:Y:S01]  /*25a0*/  @!P1 IMAD.IADD R69, R69, 0x1, -R4 ;  /* 0x0000000145459824 */ /* 0x000fe200078e0a04 */
[C---:B------:R-:W-:Y:S01]  /*25b0*/  ISETP.GT.U32.AND P1, PT, R4.reuse, R56, PT ;  /* 0x000000380400720c */ /* 0x040fe20003f24070 */
[----:B------:R-:W-:Y:S01]  /*25c0*/  @!P2 IMAD.MOV R71, RZ, RZ, -R71 ;  /* 0x000000ffff47a224 */ /* 0x000fe200078e0a47 */
[C---:B------:R-:W-:Y:S01]  /*25d0*/  ISETP.GT.U32.AND P2, PT, R4.reuse, R50, PT ;  /* 0x000000320400720c */ /* 0x040fe20003f44070 */
[----:B------:R-:W-:Y:S01]  /*25e0*/  @!P3 IMAD.MOV R40, RZ, RZ, -R40 ;  /* 0x000000ffff28b224 */ /* 0x000fe200078e0a28 */
[----:B------:R-:W-:Y:S01]  /*25f0*/  ISETP.GT.U32.AND P3, PT, R4, R68, PT ;  /* 0x000000440400720c */ /* 0x000fe20003f64070 */
[----:B------:R-:W-:Y:S01]  /*2600*/  @!P5 IMAD.MOV R37, RZ, RZ, -R37 ;  /* 0x000000ffff25d224 */ /* 0x000fe200078e0a25 */
[----:B------:R-:W-:Y:S01]  /*2610*/  ISETP.GE.AND P5, PT, R47, RZ, PT ;  /* 0x000000ff2f00720c */ /* 0x000fe20003fa6270 */
[----:B------:R-:W-:Y:S01]  /*2620*/  @!P4 IMAD.IADD R41, R41, 0x1, -R4 ;  /* 0x000000012929c824 */ /* 0x000fe200078e0a04 */
[----:B------:R-:W-:Y:S01]  /*2630*/  ISETP.GE.AND P4, PT, R51, RZ, PT ;  /* 0x000000ff3300720c */ /* 0x000fe20003f86270 */
[----:B------:R-:W-:-:S02]  /*2640*/  VIADD R51, R2, 0x14 ;  /* 0x0000001402337836 */ /* 0x000fc40000000000 */
[----:B------:R-:W-:Y:S02]  /*2650*/  VIADD R48, R2, 0x16 ;  /* 0x0000001602307836 */ /* 0x000fe40000000000 */
[--C-:B------:R-:W-:Y:S01]  /*2660*/  @!P1 IMAD.IADD R56, R56, 0x1, -R4.reuse ;  /* 0x0000000138389824 */ /* 0x100fe200078e0a04 */
[----:B------:R-:W-:Y:S01]  /*2670*/  IABS R47, R51 ;  /* 0x00000033002f7213 */ /* 0x000fe20000000000 */
[--C-:B------:R-:W-:Y:S01]  /*2680*/  @!P2 IMAD.IADD R50, R50, 0x1, -R4.reuse ;  /* 0x000000013232a824 */ /* 0x100fe200078e0a04 */
[----:B------:R-:W-:Y:S01]  /*2690*/  IABS R57, R48 ;  /* 0x0000003000397213 */ /* 0x000fe20000000000 */
[----:B------:R-:W-:Y:S01]  /*26a0*/  @!P3 IMAD.IADD R68, R68, 0x1, -R4 ;  /* 0x000000014444b824 */ /* 0x000fe200078e0a04 */
[C---:B------:R-:W-:Y:S01]  /*26b0*/  ISETP.GT.U32.AND P1, PT, R4.reuse, R56, PT ;  /* 0x000000380400720c */ /* 0x040fe20003f24070 */
[----:B------:R-:W-:Y:S01]  /*26c0*/  IMAD.HI.U32 R44, R5, R47, RZ ;  /* 0x0000002f052c7227 */ /* 0x000fe200078e00ff */
[----:B------:R-:W-:Y:S02]  /*26d0*/  ISETP.GT.U32.AND P2, PT, R4, R50, PT ;  /* 0x000000320400720c */ /* 0x000fe40003f44070 */
[----:B------:R-:W-:Y:S01]  /*26e0*/  ISETP.GE.AND P3, PT, R46, RZ, PT ;  /* 0x000000ff2e00720c */ /* 0x000fe20003f66270 */
[----:B------:R-:W-:-:S02]  /*26f0*/  VIADD R46, R2, 0x15 ;  /* 0x00000015022e7836 */ /* 0x000fc40000000000 */
[----:B------:R-:W-:-:S03]  /*2700*/  IMAD.HI.U32 R42, R5, R57, RZ ;  /* 0x00000039052a7227 */ /* 0x000fc600078e00ff */
[----:B------:R-:W-:Y:S01]  /*2710*/  IABS R45, R46 ;  /* 0x0000002e002d7213 */ /* 0x000fe20000000000 */
[----:B------:R-:W-:Y:S02]  /*2720*/  IMAD.MOV R44, RZ, RZ, -R44 ;  /* 0x000000ffff2c7224 */ /* 0x000fe400078e0a2c */
[----:B------:R-:W-:Y:S01]  /*2730*/  @!P5 IMAD.MOV R41, RZ, RZ, -R41 ;  /* 0x000000ffff29d224 */ /* 0x000fe200078e0a29 */
[C---:B------:R-:W-:Y:S01]  /*2740*/  ISETP.GT.U32.AND P5, PT, R4.reuse, R68, PT ;  /* 0x000000440400720c */ /* 0x040fe20003fa4070 */
[----:B------:R-:W-:Y:S02]  /*2750*/  IMAD.MOV R42, RZ, RZ, -R42 ;  /* 0x000000ffff2a7224 */ /* 0x000fe400078e0a2a */
[C---:B------:R-:W-:Y:S02]  /*2760*/  IMAD R47, R4.reuse, R44, R47 ;  /* 0x0000002c042f7224 */ /* 0x040fe400078e022f */
[----:B------:R-:W-:Y:S02]  /*2770*/  IMAD R57, R4, R42, R57 ;  /* 0x0000002a04397224 */ /* 0x000fe400078e0239 */
[----:B------:R-:W-:-:S04]  /*2780*/  IMAD.HI.U32 R42, R5, R45, RZ ;  /* 0x0000002d052a7227 */ /* 0x000fc800078e00ff */
[--C-:B------:R-:W-:Y:S01]  /*2790*/  @!P1 IMAD.IADD R56, R56, 0x1, -R4.reuse ;  /* 0x0000000138389824 */ /* 0x100fe200078e0a04 */
[----:B------:R-:W-:Y:S01]  /*27a0*/  ISETP.GE.AND P1, PT, R46, RZ, PT ;  /* 0x000000ff2e00720c */ /* 0x000fe20003f26270 */
[----:B------:R-:W-:Y:S01]  /*27b0*/  @!P2 IMAD.IADD R50, R50, 0x1, -R4 ;  /* 0x000000013232a824 */ /* 0x000fe200078e0a04 */
[----:B------:R-:W-:Y:S01]  /*27c0*/  ISETP.GT.U32.AND P2, PT, R4, R47, PT ;  /* 0x0000002f0400720c */ /* 0x000fe20003f44070 */
[----:B------:R-:W-:Y:S02]  /*27d0*/  VIADD R46, R2, 0x13 ;  /* 0x00000013022e7836 */ /* 0x000fe40000000000 */
[----:B------:R-:W-:Y:S02]  /*27e0*/  IMAD.MOV R42, RZ, RZ, -R42 ;  /* 0x000000ffff2a7224 */ /* 0x000fe400078e0a2a */
[----:B------:R-:W-:Y:S01]  /*27f0*/  @!P0 IMAD.MOV R69, RZ, RZ, -R69 ;  /* 0x000000ffff458224 */ /* 0x000fe200078e0a45 */
[----:B------:R-:W-:Y:S01]  /*2800*/  ISETP.GT.U32.AND P0, PT, R4, R57, PT ;  /* 0x000000390400720c */ /* 0x000fe20003f04070 */
[----:B------:R-:W-:Y:S01]  /*2810*/  @!P5 IMAD.IADD R68, R68, 0x1, -R4 ;  /* 0x000000014444d824 */ /* 0x000fe200078e0a04 */
[----:B------:R-:W-:Y:S01]  /*2820*/  IABS R49, R46 ;  /* 0x0000002e00317213 */ /* 0x000fe20000000000 */
[----:B------:R-:W-:Y:S01]  /*2830*/  IMAD R45, R4, R42, R45 ;  /* 0x0000002a042d7224 */ /* 0x000fe200078e022d */
[----:B------:R-:W-:Y:S01]  /*2840*/  ISETP.GE.AND P5, PT, R48, RZ, PT ;  /* 0x000000ff3000720c */ /* 0x000fe20003fa6270 */
[----:B------:R-:W-:Y:S01]  /*2850*/  @!P6 IMAD.MOV R56, RZ, RZ, -R56 ;  /* 0x000000ffff38e224 */ /* 0x000fe200078e0a38 */
[----:B------:R-:W-:Y:S01]  /*2860*/  ISETP.GE.AND P6, PT, R51, RZ, PT ;  /* 0x000000ff3300720c */ /* 0x000fe20003fc6270 */
[----:B------:R-:W-:-:S02]  /*2870*/  VIADD R51, R2, 0x11 ;  /* 0x0000001102337836 */ /* 0x000fc40000000000 */
[----:B------:R-:W-:-:S03]  /*2880*/  IMAD.HI.U32 R42, R5, R49, RZ ;  /* 0x00000031052a7227 */ /* 0x000fc600078e00ff */
[----:B------:R-:W-:Y:S01]  /*2890*/  IABS R55, R51 ;  /* 0x0000003300377213 */ /* 0x000fe20000000000 */
[----:B------:R-:W-:Y:S01]  /*28a0*/  @!P4 IMAD.MOV R68, RZ, RZ, -R68 ;  /* 0x000000ffff44c224 */ /* 0x000fe200078e0a44 */
[C---:B------:R-:W-:Y:S01]  /*28b0*/  ISETP.GT.U32.AND P4, PT, R4.reuse, R45, PT ;  /* 0x0000002d0400720c */ /* 0x040fe20003f84070 */
[----:B------:R-:W-:Y:S02]  /*28c0*/  @!P2 IMAD.IADD R47, R47, 0x1, -R4 ;  /* 0x000000012f2fa824 */ /* 0x000fe400078e0a04 */
[----:B------:R-:W-:Y:S02]  /*28d0*/  IMAD.MOV R42, RZ, RZ, -R42 ;  /* 0x000000ffff2a7224 */ /* 0x000fe400078e0a2a */
[----:B------:R-:W-:Y:S01]  /*28e0*/  @!P0 IMAD.IADD R57, R57, 0x1, -R4 ;  /* 0x0000000139398824 */ /* 0x000fe200078e0a04 */
[C---:B------:R-:W-:Y:S01]  /*28f0*/  ISETP.GT.U32.AND P2, PT, R4.reuse, R47, PT ;  /* 0x0000002f0400720c */ /* 0x040fe20003f44070 */
[C---:B------:R-:W-:Y:S02]  /*2900*/  IMAD R49, R4.reuse, R42, R49 ;  /* 0x0000002a04317224 */ /* 0x040fe400078e0231 */
[----:B------:R-:W-:Y:S01]  /*2910*/  IMAD.HI.U32 R42, R5, R55, RZ ;  /* 0x00000037052a7227 */ /* 0x000fe200078e00ff */
[----:B------:R-:W-:-:S03]  /*2920*/  ISETP.GT.U32.AND P0, PT, R4, R57, PT ;  /* 0x000000390400720c */ /* 0x000fc60003f04070 */
[----:B------:R-:W-:Y:S02]  /*2930*/  VIADD R48, R2, 0x12 ;  /* 0x0000001202307836 */ /* 0x000fe40000000000 */
[----:B------:R-:W-:Y:S01]  /*2940*/  @!P3 IMAD.MOV R50, RZ, RZ, -R50 ;  /* 0x000000ffff32b224 */ /* 0x000fe200078e0a32 */
[C---:B------:R-:W-:Y:S01]  /*2950*/  ISETP.GT.U32.AND P3, PT, R4.reuse, R49, PT ;  /* 0x000000310400720c */ /* 0x040fe20003f64070 */
[----:B------:R-:W-:Y:S01]  /*2960*/  IMAD.MOV R42, RZ, RZ, -R42 ;  /* 0x000000ffff2a7224 */ /* 0x000fe200078e0a2a */
[----:B------:R-:W-:Y:S01]  /*2970*/  IABS R53, R48 ;  /* 0x0000003000357213 */ /* 0x000fe20000000000 */
[----:B------:R-:W-:Y:S02]  /*2980*/  @!P4 IMAD.IADD R45, R45, 0x1, -R4 ;  /* 0x000000012d2dc824 */ /* 0x000fe400078e0a04 */
[C---:B------:R-:W-:Y:S02]  /*2990*/  IMAD R55, R4.reuse, R42, R55 ;  /* 0x0000002a04377224 */ /* 0x040fe400078e0237 */
[----:B------:R-:W-:Y:S01]  /*29a0*/  IMAD.HI.U32 R44, R5, R53, RZ ;  /* 0x00000035052c7227 */ /* 0x000fe200078e00ff */
[----:B------:R-:W-:-:S03]  /*29b0*/  ISETP.GT.U32.AND P4, PT, R4, R45, PT ;  /* 0x0000002d0400720c */ /* 0x000fc60003f84070 */
[----:B------:R-:W-:Y:S01]  /*29c0*/  @!P2 IMAD.IADD R47, R47, 0x1, -R4 ;  /* 0x000000012f2fa824 */ /* 0x000fe200078e0a04 */
[----:B------:R-:W-:Y:S01]  /*29d0*/  ISETP.GT.U32.AND P2, PT, R4, R55, PT ;  /* 0x000000370400720c */ /* 0x000fe20003f44070 */
[----:B------:R-:W-:Y:S02]  /*29e0*/  VIADD R52, R2, 0x10 ;  /* 0x0000001002347836 */ /* 0x000fe40000000000 */
[----:B------:R-:W-:Y:S02]  /*29f0*/  IMAD.MOV R44, RZ, RZ, -R44 ;  /* 0x000000ffff2c7224 */ /* 0x000fe400078e0a2c */
[--C-:B------:R-:W-:Y:S01]  /*2a00*/  @!P0 IMAD.IADD R57, R57, 0x1, -R4.reuse ;  /* 0x0000000139398824 */ /* 0x100fe200078e0a04 */
[----:B------:R-:W-:Y:S01]  /*2a10*/  IABS R61, R52 ;  /* 0x00000034003d7213 */ /* 0x000fe20000000000 */
[----:B------:R-:W-:Y:S01]  /*2a20*/  @!P3 IMAD.IADD R49, R49, 0x1, -R4 ;  /* 0x000000013131b824 */ /* 0x000fe200078e0a04 */
[----:B------:R-:W-:Y:S01]  /*2a30*/  ISETP.GE.AND P0, PT, R46, RZ, PT ;  /* 0x000000ff2e00720c */ /* 0x000fe20003f06270 */
[----:B------:R-:W-:-:S02]  /*2a40*/  IMAD R53, R4, R44, R53 ;  /* 0x0000002c04357224 */ /* 0x000fc400078e0235 */
[----:B------:R-:W-:Y:S01]  /*2a50*/  @!P5 IMAD.MOV R57, RZ, RZ, -R57 ;  /* 0x000000ffff39d224 */ /* 0x000fe200078e0a39 */
[----:B------:R-:W-:Y:S01]  /*2a60*/  ISETP.GE.AND P5, PT, R48, RZ, PT ;  /* 0x000000ff3000720c */ /* 0x000fe20003fa6270 */
[----:B------:R-:W-:Y:S01]  /*2a70*/  VIADD R48, R2, 0xf ;  /* 0x0000000f02307836 */ /* 0x000fe20000000000 */
[C---:B------:R-:W-:Y:S01]  /*2a80*/  ISETP.GT.U32.AND P3, PT, R4.reuse, R49, PT ;  /* 0x000000310400720c */ /* 0x040fe20003f64070 */
[----:B------:R-:W-:Y:S01]  /*2a90*/  @!P4 IMAD.IADD R45, R45, 0x1, -R4 ;  /* 0x000000012d2dc824 */ /* 0x000fe200078e0a04 */
[----:B------:R-:W-:Y:S01]  /*2aa0*/  ISETP.GT.U32.AND P4, PT, R4, R53, PT ;  /* 0x000000350400720c */ /* 0x000fe20003f84070 */
[----:B------:R-:W-:Y:S01]  /*2ab0*/  IMAD.HI.U32 R42, R5, R61, RZ ;  /* 0x0000003d052a7227 */ /* 0x000fe200078e00ff */
[----:B------:R-:W-:-:S03]  /*2ac0*/  IABS R46, R48 ;  /* 0x00000030002e7213 */ /* 0x000fc60000000000 */
[----:B------:R-:W-:Y:S02]  /*2ad0*/  @!P2 IMAD.IADD R55, R55, 0x1, -R4 ;  /* 0x000000013737a824 */ /* 0x000fe400078e0a04 */
[----:B------:R-:W-:Y:S02]  /*2ae0*/  IMAD.MOV R42, RZ, RZ, -R42 ;  /* 0x000000ffff2a7224 */ /* 0x000fe400078e0a2a */
[----:B------:R-:W-:Y:S01]  /*2af0*/  VIADD R54, R2, 0xe ;  /* 0x0000000e02367836 */ /* 0x000fe20000000000 */
[C---:B------:R-:W-:Y:S01]  /*2b00*/  ISETP.GT.U32.AND P2, PT, R4.reuse, R55, PT ;  /* 0x000000370400720c */ /* 0x040fe20003f44070 */
[----:B------:R-:W-:Y:S02]  /*2b10*/  IMAD R61, R4, R42, R61 ;  /* 0x0000002a043d7224 */ /* 0x000fe400078e023d */
[----:B------:R-:W-:Y:S01]  /*2b20*/  IMAD.HI.U32 R42, R5, R46, RZ ;  /* 0x0000002e052a7227 */ /* 0x000fe200078e00ff */
[----:B------:R-:W-:-:S03]  /*2b30*/  IABS R65, R54 ;  /* 0x0000003600417213 */ /* 0x000fc60000000000 */
[----:B------:R-:W-:Y:S01]  /*2b40*/  @!P3 IMAD.IADD R49, R49, 0x1, -R4 ;  /* 0x000000013131b824 */ /* 0x000fe200078e0a04 */
[C---:B------:R-:W-:Y:S01]  /*2b50*/  ISETP.GT.U32.AND P3, PT, R4.reuse, R61, PT ;  /* 0x0000003d0400720c */ /* 0x040fe20003f64070 */
[----:B------:R-:W-:Y:S02]  /*2b60*/  IMAD.MOV R59, RZ, RZ, -R42 ;  /* 0x000000ffff3b7224 */ /* 0x000fe400078e0a2a */
[----:B------:R-:W-:Y:S01]  /*2b70*/  @!P4 IMAD.IADD R53, R53, 0x1, -R4 ;  /* 0x000000013535c824 */ /* 0x000fe200078e0a04 */
[----:B------:R-:W-:Y:S01]  /*2b80*/  ISETP.GE.AND P4, PT, R51, RZ, PT ;  /* 0x000000ff3300720c */ /* 0x000fe20003f86270 */
[----:B------:R-:W-:Y:S02]  /*2b90*/  IMAD.MOV.U32 R51, RZ, RZ, R49 ;  /* 0x000000ffff337224 */ /* 0x000fe400078e0031 */
[----:B------:R-:W-:Y:S02]  /*2ba0*/  IMAD R49, R4, R59, R46 ;  /* 0x0000003b04317224 */ /* 0x000fe400078e022e */
[----:B------:R-:W-:-:S02]  /*2bb0*/  @!P2 IMAD.IADD R55, R55, 0x1, -R4 ;  /* 0x000000013737a824 */ /* 0x000fc400078e0a04 */
[----:B------:R-:W-:Y:S01]  /*2bc0*/  IMAD.HI.U32 R44, R5, R65, RZ ;  /* 0x00000041052c7227 */ /* 0x000fe200078e00ff */
[----:B------:R-:W-:-:S03]  /*2bd0*/  ISETP.GT.U32.AND P2, PT, R4, R49, PT ;  /* 0x000000310400720c */ /* 0x000fc60003f44070 */
[----:B------:R-:W-:Y:S02]  /*2be0*/  IMAD.MOV.U32 R59, RZ, RZ, R55 ;  /* 0x000000ffff3b7224 */ /* 0x000fe400078e0037 */
[----:B------:R-:W-:Y:S02]  /*2bf0*/  IMAD.MOV R44, RZ, RZ, -R44 ;  /* 0x000000ffff2c7224 */ /* 0x000fe400078e0a2c */
[----:B------:R-:W-:Y:S02]  /*2c00*/  @!P4 IMAD.MOV R59, RZ, RZ, -R59 ;  /* 0x000000ffff3bc224 */ /* 0x000fe400078e0a3b */
[C---:B------:R-:W-:Y:S02]  /*2c10*/  IMAD R65, R4.reuse, R44, R65 ;  /* 0x0000002c04417224 */ /* 0x040fe400078e0241 */
[----:B------:R-:W-:Y:S01]  /*2c20*/  @!P1 IMAD.MOV R45, RZ, RZ, -R45 ;  /* 0x000000ffff2d9224 */ /* 0x000fe200078e0a2d */
[----:B------:R-:W-:Y:S01]  /*2c30*/  ISETP.GT.U32.AND P1, PT, R4, R53, PT ;  /* 0x000000350400720c */ /* 0x000fe20003f24070 */
[----:B------:R-:W-:-:S02]  /*2c40*/  @!P2 IMAD.IADD R49, R49, 0x1, -R4 ;  /* 0x000000013131a824 */ /* 0x000fc400078e0a04 */
[C---:B------:R-:W-:Y:S02]  /*2c50*/  VIADD R42, R2.reuse, 0xd ;  /* 0x0000000d022a7836 */ /* 0x040fe40000000000 */
[----:B------:R-:W-:Y:S01]  /*2c60*/  VIADD R44, R2, 0xc ;  /* 0x0000000c022c7836 */ /* 0x000fe20000000000 */
[----:B------:R-:W-:Y:S01]  /*2c70*/  ISETP.GT.U32.AND P4, PT, R4, R49, PT ;  /* 0x000000310400720c */ /* 0x000fe20003f84070 */
[--C-:B------:R-:W-:Y:S01]  /*2c80*/  @!P3 IMAD.IADD R61, R61, 0x1, -R4.reuse ;  /* 0x000000013d3db824 */ /* 0x100fe200078e0a04 */
[----:B------:R-:W-:Y:S01]  /*2c90*/  IABS R55, R42 ;  /* 0x0000002a00377213 */ /* 0x000fe20000000000 */
[----:B------:R-:W-:Y:S01]  /*2ca0*/  VIADD R58, R2, 0x9 ;  /* 0x00000009023a7836 */ /* 0x000fe20000000000 */
[----:B------:R-:W-:Y:S01]  /*2cb0*/  IABS R73, R44 ;  /* 0x0000002c00497213 */ /* 0x000fe20000000000 */
[----:B------:R-:W-:Y:S01]  /*2cc0*/  @!P6 IMAD.MOV R47, RZ, RZ, -R47 ;  /* 0x000000ffff2fe224 */ /* 0x000fe200078e0a2f */
[----:B------:R-:W-:Y:S01]  /*2cd0*/  ISETP.GE.AND P2, PT, R44, RZ, PT ;  /* 0x000000ff2c00720c */ /* 0x000fe20003f46270 */
[----:B------:R-:W-:Y:S01]  /*2ce0*/  @!P1 IMAD.IADD R53, R53, 0x1, -R4 ;  /* 0x0000000135359824 */ /* 0x000fe200078e0a04 */
[----:B------:R-:W-:Y:S01]  /*2cf0*/  ISETP.GT.U32.AND P3, PT, R4, R61, PT ;  /* 0x0000003d0400720c */ /* 0x000fe20003f64070 */
[----:B------:R-:W-:Y:S01]  /*2d00*/  IMAD.HI.U32 R44, R5, R73, RZ ;  /* 0x00000049052c7227 */ /* 0x000fe200078e00ff */
[----:B------:R-:W-:-:S02]  /*2d10*/  IABS R79, R58 ;  /* 0x0000003a004f7213 */ /* 0x000fc40000000000 */
[----:B------:R-:W-:Y:S01]  /*2d20*/  ISETP.GE.AND P6, PT, R52, RZ, PT ;  /* 0x000000ff3400720c */ /* 0x000fe20003fc6270 */
[----:B------:R-:W-:Y:S01]  /*2d30*/  @!P4 IMAD.IADD R49, R49, 0x1, -R4 ;  /* 0x000000013131c824 */ /* 0x000fe200078e0a04 */
[----:B------:R-:W-:Y:S01]  /*2d40*/  ISETP.GT.U32.AND P4, PT, R4, R65, PT ;  /* 0x000000410400720c */ /* 0x000fe20003f84070 */
[----:B------:R-:W-:Y:S01]  /*2d50*/  @!P5 IMAD.MOV R53, RZ, RZ, -R53 ;  /* 0x000000ffff35d224 */ /* 0x000fe200078e0a35 */
[----:B------:R-:W-:Y:S01]  /*2d60*/  ISETP.GE.AND P5, PT, R42, RZ, PT ;  /* 0x000000ff2a00720c */ /* 0x000fe20003fa6270 */
[----:B------:R-:W-:Y:S01]  /*2d70*/  IMAD.HI.U32 R42, R5, R55, RZ ;  /* 0x00000037052a7227 */ /* 0x000fe200078e00ff */
[----:B------:R-:W-:-:S03]  /*2d80*/  ISETP.GE.AND P1, PT, R54, RZ, PT ;  /* 0x000000ff3600720c */ /* 0x000fc60003f26270 */
[----:B------:R-:W-:Y:S02]  /*2d90*/  IMAD.MOV R42, RZ, RZ, -R42 ;  /* 0x000000ffff2a7224 */ /* 0x000fe400078e0a2a */
[----:B------:R-:W-:Y:S02]  /*2da0*/  IMAD.MOV R44, RZ, RZ, -R44 ;  /* 0x000000ffff2c7224 */ /* 0x000fe400078e0a2c */
[C---:B------:R-:W-:Y:S02]  /*2db0*/  IMAD R55, R4.reuse, R42, R55 ;  /* 0x0000002a04377224 */ /* 0x040fe400078e0237 */
[----:B------:R-:W-:Y:S02]  /*2dc0*/  @!P4 IMAD.IADD R65, R65, 0x1, -R4 ;  /* 0x000000014141c824 */ /* 0x000fe400078e0a04 */
[----:B------:R-:W-:Y:S02]  /*2dd0*/  IMAD R73, R4, R44, R73 ;  /* 0x0000002c04497224 */ /* 0x000fe400078e0249 */
[----:B------:R-:W-:Y:S01]  /*2de0*/  VIADD R46, R2, 0xb ;  /* 0x0000000b022e7836 */ /* 0x000fe20000000000 */
[----:B------:R-:W-:Y:S01]  /*2df0*/  ISETP.GT.U32.AND P4, PT, R4, R65, PT ;  /* 0x000000410400720c */ /* 0x000fe20003f84070 */
[----:B------:R-:W-:-:S03]  /*2e00*/  IMAD.HI.U32 R52, R5, R79, RZ ;  /* 0x0000004f05347227 */ /* 0x000fc600078e00ff */
[----:B------:R-:W-:Y:S01]  /*2e10*/  IABS R75, R46 ;  /* 0x0000002e004b7213 */ /* 0x000fe20000000000 */
[----:B------:R-:W-:Y:S02]  /*2e20*/  VIADD R54, R2, 0xa ;  /* 0x0000000a02367836 */ /* 0x000fe40000000000 */
[----:B------:R-:W-:Y:S02]  /*2e30*/  IMAD.MOV R52, RZ, RZ, -R52 ;  /* 0x000000ffff347224 */ /* 0x000fe400078e0a34 */
[----:B------:R-:W-:Y:S01]  /*2e40*/  @!P0 IMAD.MOV R51, RZ, RZ, -R51 ;  /* 0x000000ffff338224 */ /* 0x000fe200078e0a33 */
[----:B------:R-:W-:Y:S01]  /*2e50*/  ISETP.GE.AND P0, PT, R48, RZ, PT ;  /* 0x000000ff3000720c */ /* 0x000fe20003f06270 */
[--C-:B------:R-:W-:Y:S01]  /*2e60*/  @!P3 IMAD.IADD R61, R61, 0x1, -R4.reuse ;  /* 0x000000013d3db824 */ /* 0x100fe200078e0a04 */
[----:B------:R-:W-:Y:S01]  /*2e70*/  ISETP.GE.AND P3, PT, R46, RZ, PT ;  /* 0x000000ff2e00720c */ /* 0x000fe20003f66270 */
[----:B------:R-:W-:Y:S01]  /*2e80*/  @!P4 IMAD.IADD R65, R65, 0x1, -R4 ;  /* 0x000000014141c824 */ /* 0x000fe200078e0a04 */
[C---:B------:R-:W-:Y:S01]  /*2e90*/  ISETP.GT.U32.AND P4, PT, R4.reuse, R55, PT ;  /* 0x000000370400720c */ /* 0x040fe20003f84070 */
[----:B------:R-:W-:Y:S01]  /*2ea0*/  IMAD R79, R4, R52, R79 ;  /* 0x00000034044f7224 */ /* 0x000fe200078e024f */
[----:B------:R-:W-:Y:S01]  /*2eb0*/  IABS R77, R54 ;  /* 0x00000036004d7213 */ /* 0x000fe20000000000 */
[----:B------:R-:W-:-:S04]  /*2ec0*/  IMAD.HI.U32 R46, R5, R75, RZ ;  /* 0x0000004b052e7227 */ /* 0x000fc800078e00ff */
[C---:B------:R-:W-:Y:S02]  /*2ed0*/  VIADD R52, R2.reuse, 0x8 ;  /* 0x0000000802347836 */ /* 0x040fe40000000000 */
[----:B------:R-:W-:Y:S02]  /*2ee0*/  IMAD.MOV R46, RZ, RZ, -R46 ;  /* 0x000000ffff2e7224 */ /* 0x000fe400078e0a2e */
[----:B------:R-:W-:Y:S01]  /*2ef0*/  VIADD R60, R2, 0x7 ;  /* 0x00000007023c7836 */ /* 0x000fe20000000000 */
[----:B------:R-:W-:Y:S01]  /*2f00*/  IABS R81, R52 ;  /* 0x0000003400517213 */ /* 0x000fe20000000000 */
[----:B------:R-:W-:Y:S01]  /*2f10*/  @!P4 IMAD.IADD R55, R55, 0x1, -R4 ;  /* 0x000000013737c824 */ /* 0x000fe200078e0a04 */
[----:B------:R-:W-:Y:S01]  /*2f20*/  ISETP.GT.U32.AND P4, PT, R4, R73, PT ;  /* 0x000000490400720c */ /* 0x000fe20003f84070 */
[----:B------:R-:W-:Y:S01]  /*2f30*/  IMAD.HI.U32 R48, R5, R77, RZ ;  /* 0x0000004d05307227 */ /* 0x000fe200078e00ff */
[----:B------:R-:W-:-:S03]  /*2f40*/  IABS R83, R60 ;  /* 0x0000003c00537213 */ /* 0x000fc60000000000 */
[----:B------:R-:W-:Y:S02]  /*2f50*/  IMAD R75, R4, R46, R75 ;  /* 0x0000002e044b7224 */ /* 0x000fe400078e024b */
[----:B------:R-:W-:Y:S02]  /*2f60*/  IMAD.MOV.U32 R63, RZ, RZ, R49 ;  /* 0x000000ffff3f7224 */ /* 0x000fe400078e0031 */
[----:B------:R-:W-:Y:S02]  /*2f70*/  IMAD.MOV R48, RZ, RZ, -R48 ;  /* 0x000000ffff307224 */ /* 0x000fe400078e0a30 */
[----:B------:R-:W-:-:S04]  /*2f80*/  IMAD.HI.U32 R42, R5, R81, RZ ;  /* 0x00000051052a7227 */ /* 0x000fc800078e00ff */
[----:B------:R-:W-:Y:S02]  /*2f90*/  @!P4 IMAD.IADD R73, R73, 0x1, -R4 ;  /* 0x000000014949c824 */ /* 0x000fe400078e0a04 */
[----:B------:R-:W-:Y:S01]  /*2fa0*/  @!P6 IMAD.MOV R61, RZ, RZ, -R61 ;  /* 0x000000ffff3de224 */ /* 0x000fe200078e0a3d */
[C---:B------:R-:W-:Y:S01]  /*2fb0*/  ISETP.GT.U32.AND P6, PT, R4.reuse, R55, PT ;  /* 0x000000370400720c */ /* 0x040fe20003fc4070 */
[----:B------:R-:W-:Y:S01]  /*2fc0*/  @!P0 IMAD.MOV R63, RZ, RZ, -R63 ;  /* 0x000000ffff3f8224 */ /* 0x000fe200078e0a3f */
[C---:B------:R-:W-:Y:S01]  /*2fd0*/  ISETP.GT.U32.AND P4, PT, R4.reuse, R73, PT ;  /* 0x000000490400720c */ /* 0x040fe20003f84070 */
[C---:B------:R-:W-:Y:S01]  /*2fe0*/  IMAD R77, R4.reuse, R48, R77 ;  /* 0x00000030044d7224 */ /* 0x040fe200078e024d */
[----:B------:R-:W-:Y:S01]  /*2ff0*/  ISETP.GT.U32.AND P0, PT, R4, R75, PT ;  /* 0x0000004b0400720c */ /* 0x000fe20003f04070 */
[----:B------:R-:W-:-:S04]  /*3000*/  IMAD.HI.U32 R44, R5, R83, RZ ;  /* 0x00000053052c7227 */ /* 0x000fc800078e00ff */
[----:B------:R-:W-:Y:S02]  /*3010*/  IMAD.MOV R48, RZ, RZ, -R42 ;  /* 0x000000ffff307224 */ /* 0x000fe400078e0a2a */
[----:B------:R-:W-:Y:S02]  /*3020*/  VIADD R62, R2, 0x6 ;  /* 0x00000006023e7836 */ /* 0x000fe40000000000 */
[----:B------:R-:W-:Y:S02]  /*3030*/  IMAD.MOV R44, RZ, RZ, -R44 ;  /* 0x000000ffff2c7224 */ /* 0x000fe400078e0a2c */
[C---:B------:R-:W-:Y:S01]  /*3040*/  IMAD R81, R4.reuse, R48, R81 ;  /* 0x0000003004517224 */ /* 0x040fe200078e0251 */
[----:B------:R-:W-:Y:S01]  /*3050*/  IABS R85, R62 ;  /* 0x0000003e00557213 */ /* 0x000fe20000000000 */
[C---:B------:R-:W-:Y:S02]  /*3060*/  IMAD R83, R4.reuse, R44, R83 ;  /* 0x0000002c04537224 */ /* 0x040fe400078e0253 */
[----:B------:R-:W-:Y:S01]  /*3070*/  @!P4 IMAD.IADD R73, R73, 0x1, -R4 ;  /* 0x000000014949c824 */ /* 0x000fe200078e0a04 */
[----:B------:R-:W-:Y:S01]  /*3080*/  ISETP.GT.U32.AND P4, PT, R4, R81, PT ;  /* 0x000000510400720c */ /* 0x000fe20003f84070 */
[----:B------:R-:W-:-:S02]  /*3090*/  VIADD R64, R2, 0x5 ;  /* 0x0000000502407836 */ /* 0x000fc40000000000 */
[----:B------:R-:W-:Y:S02]  /*30a0*/  VIADD R66, R2, 0x4 ;  /* 0x0000000402427836 */ /* 0x000fe40000000000 */
[----:B------:R-:W-:Y:S01]  /*30b0*/  @!P1 IMAD.MOV R65, RZ, RZ, -R65 ;  /* 0x000000ffff419224 */ /* 0x000fe200078e0a41 */
[C---:B------:R-:W-:Y:S01]  /*30c0*/  ISETP.GT.U32.AND P1, PT, R4.reuse, R77, PT ;  /* 0x0000004d0400720c */ /* 0x040fe20003f24070 */
[--C-:B------:R-:W-:Y:S01]  /*30d0*/  @!P6 IMAD.IADD R55, R55, 0x1, -R4.reuse ;  /* 0x000000013737e824 */ /* 0x100fe200078e0a04 */
[C---:B------:R-:W-:Y:S01]  /*30e0*/  ISETP.GT.U32.AND P6, PT, R4.reuse, R79, PT ;  /* 0x0000004f0400720c */ /* 0x040fe20003fc4070 */
[----:B------:R-:W-:Y:S01]  /*30f0*/  @!P0 IMAD.IADD R75, R75, 0x1, -R4 ;  /* 0x000000014b4b8824 */ /* 0x000fe200078e0a04 */
[----:B------:R-:W-:Y:S01]  /*3100*/  ISETP.GT.U32.AND P0, PT, R4, R83, PT ;  /* 0x000000530400720c */ /* 0x000fe20003f04070 */
[----:B------:R-:W-:Y:S01]  /*3110*/  IMAD.HI.U32 R46, R5, R85, RZ ;  /* 0x00000055052e7227 */ /* 0x000fe200078e00ff */
[----:B------:R-:W-:Y:S02]  /*3120*/  IABS R87, R64 ;  /* 0x0000004000577213 */ /* 0x000fe40000000000 */
[----:B------:R-:W-:Y:S01]  /*3130*/  IABS R89, R66 ;  /* 0x0000004200597213 */ /* 0x000fe20000000000 */
[----:B------:R-:W-:-:S02]  /*3140*/  IMAD.MOV R46, RZ, RZ, -R46 ;  /* 0x000000ffff2e7224 */ /* 0x000fc400078e0a2e */
[C---:B------:R-:W-:Y:S02]  /*3150*/  VIADD R70, R2.reuse, 0x3 ;  /* 0x0000000302467836 */ /* 0x040fe40000000000 */
[----:B------:R-:W-:Y:S02]  /*3160*/  VIADD R72, R2, 0x2 ;  /* 0x0000000202487836 */ /* 0x000fe40000000000 */
[----:B------:R-:W-:-:S03]  /*3170*/  IMAD.HI.U32 R42, R5, R87, RZ ;  /* 0x00000057052a7227 */ /* 0x000fc600078e00ff */
[----:B------:R-:W-:Y:S01]  /*3180*/  IABS R91, R72 ;  /* 0x00000048005b7213 */ /* 0x000fe20000000000 */
[----:B------:R-:W-:-:S04]  /*3190*/  IMAD.HI.U32 R44, R5, R89, RZ ;  /* 0x00000059052c7227 */ /* 0x000fc800078e00ff */
[C---:B------:R-:W-:Y:S01]  /*31a0*/  IMAD R85, R4.reuse, R46, R85 ;  /* 0x0000002e04557224 */ /* 0x040fe200078e0255 */
[----:B------:R-:W-:Y:S01]  /*31b0*/  IABS R46, R70 ;  /* 0x00000046002e7213 */ /* 0x000fe20000000000 */
[----:B------:R-:W-:Y:S02]  /*31c0*/  @!P4 IMAD.IADD R81, R81, 0x1, -R4 ;  /* 0x000000015151c824 */ /* 0x000fe400078e0a04 */
[----:B------:R-:W-:Y:S02]  /*31d0*/  IMAD.MOV R42, RZ, RZ, -R42 ;  /* 0x000000ffff2a7224 */ /* 0x000fe400078e0a2a */
[----:B------:R-:W-:Y:S02]  /*31e0*/  IMAD.MOV R44, RZ, RZ, -R44 ;  /* 0x000000ffff2c7224 */ /* 0x000fe400078e0a2c */
[----:B------:R-:W-:Y:S01]  /*31f0*/  @!P1 IMAD.IADD R77, R77, 0x1, -R4 ;  /* 0x000000014d4d9824 */ /* 0x000fe200078e0a04 */
[----:B------:R-:W-:Y:S01]  /*3200*/  ISETP.GT.U32.AND P1, PT, R4, R85, PT ;  /* 0x000000550400720c */ /* 0x000fe20003f24070 */
[----:B------:R-:W-:-:S02]  /*3210*/  IMAD.MOV.U32 R67, RZ, RZ, R55 ;  /* 0x000000ffff437224 */ /* 0x000fc400078e0037 */
[--C-:B------:R-:W-:Y:S01]  /*3220*/  @!P6 IMAD.IADD R79, R79, 0x1, -R4.reuse ;  /* 0x000000014f4fe824 */ /* 0x100fe200078e0a04 */
[C---:B------:R-:W-:Y:S01]  /*3230*/  ISETP.GT.U32.AND P6, PT, R4.reuse, R75, PT ;  /* 0x0000004b0400720c */ /* 0x040fe20003fc4070 */
[----:B------:R-:W-:Y:S01]  /*3240*/  @!P0 IMAD.IADD R83, R83, 0x1, -R4 ;  /* 0x0000000153538824 */ /* 0x000fe200078e0a04 */
[C---:B------:R-:W-:Y:S01]  /*3250*/  ISETP.GT.U32.AND P0, PT, R4.reuse, R81, PT ;  /* 0x000000510400720c */ /* 0x040fe20003f04070 */
[C---:B------:R-:W-:Y:S01]  /*3260*/  IMAD R87, R4.reuse, R42, R87 ;  /* 0x0000002a04577224 */ /* 0x040fe200078e0257 */
[----:B------:R-:W-:Y:S01]  /*3270*/  ISETP.GT.U32.AND P4, PT, R4, R79, PT ;  /* 0x0000004f0400720c */ /* 0x000fe20003f84070 */
[----:B------:R-:W-:Y:S02]  /*3280*/  VIADD R74, R2, 0x1 ;  /* 0x00000001024a7836 */ /* 0x000fe40000000000 */
[----:B------:R-:W-:Y:S02]  /*3290*/  IMAD R89, R4, R44, R89 ;  /* 0x0000002c04597224 */ /* 0x000fe400078e0259 */
[----:B------:R-:W-:Y:S01]  /*32a0*/  IMAD.HI.U32 R42, R5, R46, RZ ;  /* 0x0000002e052a7227 */ /* 0x000fe200078e00ff */
[----:B------:R-:W-:-:S03]  /*32b0*/  IABS R48, R74 ;  /* 0x0000004a00307213 */ /* 0x000fc60000000000 */
[----:B------:R-:W-:-:S04]  /*32c0*/  IMAD.HI.U32 R44, R5, R91, RZ ;  /* 0x0000005b052c7227 */ /* 0x000fc800078e00ff */
[----:B------:R-:W-:Y:S01]  /*32d0*/  @!P5 IMAD.MOV R67, RZ, RZ, -R67 ;  /* 0x000000ffff43d224 */ /* 0x000fe200078e0a43 */
[C---:B------:R-:W-:Y:S01]  /*32e0*/  ISETP.GT.U32.AND P5, PT, R4.reuse, R77, PT ;  /* 0x0000004d0400720c */ /* 0x040fe20003fa4070 */
[----:B------:R-:W-:Y:S02]  /*32f0*/  IMAD.MOV R49, RZ, RZ, -R42 ;  /* 0x000000ffff317224 */ /* 0x000fe400078e0a2a */
[----:B------:R-:W-:Y:S02]  /*3300*/  IMAD.MOV R44, RZ, RZ, -R44 ;  /* 0x000000ffff2c7224 */ /* 0x000fe400078e0a2c */
[C---:B------:R-:W-:Y:S02]  /*3310*/  IMAD R49, R4.reuse, R49, R46 ;  /* 0x0000003104317224 */ /* 0x040fe400078e022e */
[----:B------:R-:W-:Y:S01]  /*3320*/  IMAD R91, R4, R44, R91 ;  /* 0x0000002c045b7224 */ /* 0x000fe200078e025b */
[----:B------:R-:W-:Y:S01]  /*3330*/  IABS R44, R2 ;  /* 0x00000002002c7213 */ /* 0x000fe20000000000 */
[----:B------:R-:W-:-:S02]  /*3340*/  IMAD.MOV.U32 R46, RZ, RZ, R48 ;  /* 0x000000ffff2e7224 */ /* 0x000fc400078e0030 */
[----:B------:R-:W-:Y:S01]  /*3350*/  @!P0 IMAD.IADD R81, R81, 0x1, -R4 ;  /* 0x0000000151518824 */ /* 0x000fe200078e0a04 */
[----:B------:R-:W-:Y:S01]  /*3360*/  ISETP.GT.U32.AND P0, PT, R4, R91, PT ;  /* 0x0000005b0400720c */ /* 0x000fe20003f04070 */
[----:B------:R-:W-:-:S04]  /*3370*/  IMAD.HI.U32 R42, R5, R46, RZ ;  /* 0x0000002e052a7227 */ /* 0x000fc800078e00ff */
[----:B------:R-:W-:-:S04]  /*3380*/  IMAD.HI.U32 R5, R5, R44, RZ ;  /* 0x0000002c05057227 */ /* 0x000fc800078e00ff */
[--C-:B------:R-:W-:Y:S01]  /*3390*/  @!P5 IMAD.IADD R77, R77, 0x1, -R4.reuse ;  /* 0x000000014d4dd824 */ /* 0x100fe200078e0a04 */
[C---:B------:R-:W-:Y:S01]  /*33a0*/  ISETP.GT.U32.AND P5, PT, R4.reuse, R89, PT ;  /* 0x000000590400720c */ /* 0x040fe20003fa4070 */
[----:B------:R-:W-:Y:S01]  /*33b0*/  @!P4 IMAD.IADD R79, R79, 0x1, -R4 ;  /* 0x000000014f4fc824 */ /* 0x000fe200078e0a04 */
[C---:B------:R-:W-:Y:S01]  /*33c0*/  ISETP.GT.U32.AND P4, PT, R4.reuse, R49, PT ;  /* 0x000000310400720c */ /* 0x040fe20003f84070 */
[----:B------:R-:W-:Y:S02]  /*33d0*/  IMAD.MOV R93, RZ, RZ, -R42 ;  /* 0x000000ffff5d7224 */ /* 0x000fe400078e0a2a */
[----:B------:R-:W-:Y:S01]  /*33e0*/  @!P1 IMAD.IADD R85, R85, 0x1, -R4 ;  /* 0x0000000155559824 */ /* 0x000fe200078e0a04 */
[C---:B------:R-:W-:Y:S01]  /*33f0*/  ISETP.GT.U32.AND P1, PT, R4.reuse, R83, PT ;  /* 0x000000530400720c */ /* 0x040fe20003f24070 */
[----:B------:R-:W-:Y:S02]  /*3400*/  IMAD.MOV R5, RZ, RZ, -R5 ;  /* 0x000000ffff057224 */ /* 0x000fe400078e0a05 */
[----:B------:R-:W-:Y:S01]  /*3410*/  @!P2 IMAD.MOV R73, RZ, RZ, -R73 ;  /* 0x000000ffff49a224 */ /* 0x000fe200078e0a49 */
[C---:B------:R-:W-:Y:S01]  /*3420*/  ISETP.GT.U32.AND P2, PT, R4.reuse, R85, PT ;  /* 0x000000550400720c */ /* 0x040fe20003f44070 */
[----:B------:R-:W-:-:S02]  /*3430*/  IMAD R55, R4, R93, R46 ;  /* 0x0000005d04377224 */ /* 0x000fc400078e022e */
[----:B------:R-:W-:Y:S01]  /*3440*/  @!P6 IMAD.IADD R75, R75, 0x1, -R4 ;  /* 0x000000014b4be824 */ /* 0x000fe200078e0a04 */
[C---:B------:R-:W-:Y:S01]  /*3450*/  ISETP.GT.U32.AND P6, PT, R4.reuse, R87, PT ;  /* 0x000000570400720c */ /* 0x040fe20003fc4070 */
[C---:B------:R-:W-:Y:S02]  /*3460*/  IMAD R93, R4.reuse, R5, R44 ;  /* 0x00000005045d7224 */ /* 0x040fe400078e022c */
[--C-:B------:R-:W-:Y:S02]  /*3470*/  @!P0 IMAD.IADD R91, R91, 0x1, -R4.reuse ;  /* 0x000000015b5b8824 */ /* 0x100fe400078e0a04 */
[--C-:B------:R-:W-:Y:S01]  /*3480*/  @!P5 IMAD.IADD R89, R89, 0x1, -R4.reuse ;  /* 0x000000015959d824 */ /* 0x100fe200078e0a04 */
[----:B------:R-:W-:Y:S01]  /*3490*/  ISETP.GT.U32.AND P0, PT, R4, R93, PT ;  /* 0x0000005d0400720c */ /* 0x000fe20003f04070 */
[--C-:B------:R-:W-:Y:S01]  /*34a0*/  @!P4 IMAD.IADD R49, R49, 0x1, -R4.reuse ;  /* 0x000000013131c824 */ /* 0x100fe200078e0a04 */
[----:B------:R-:W-:Y:S01]  /*34b0*/  ISETP.GE.AND P5, PT, R52, RZ, PT ;  /* 0x000000ff3400720c */ /* 0x000fe20003fa6270 */
[--C-:B------:R-:W-:Y:S01]  /*34c0*/  @!P1 IMAD.IADD R83, R83, 0x1, -R4.reuse ;  /* 0x0000000153539824 */ /* 0x100fe200078e0a04 */
[----:B------:R-:W-:Y:S01]  /*34d0*/  ISETP.GE.AND P4, PT, R60, RZ, PT ;  /* 0x000000ff3c00720c */ /* 0x000fe20003f86270 */
[--C-:B------:R-:W-:Y:S01]  /*34e0*/  @!P2 IMAD.IADD R85, R85, 0x1, -R4.reuse ;  /* 0x000000015555a824 */ /* 0x100fe200078e0a04 */
[----:B------:R-:W-:Y:S01]  /*34f0*/  ISETP.GT.U32.AND P1, PT, R4, R55, PT ;  /* 0x000000370400720c */ /* 0x000fe20003f24070 */
[--C-:B------:R-:W-:Y:S01]  /*3500*/  @!P6 IMAD.IADD R87, R87, 0x1, -R4.reuse ;  /* 0x000000015757e824 */ /* 0x100fe200078e0a04 */
[----:B------:R-:W-:Y:S01]  /*3510*/  ISETP.GE.AND P2, PT, R54, RZ, PT ;  /* 0x000000ff3600720c */ /* 0x000fe20003f46270 */
[----:B------:R-:W-:Y:S01]  /*3520*/  @!P3 IMAD.MOV R75, RZ, RZ, -R75 ;  /* 0x000000ffff4bb224 */ /* 0x000fe200078e0a4b */
[----:B------:R-:W-:Y:S01]  /*3530*/  ISETP.GE.AND P6, PT, R58, RZ, PT ;  /* 0x000000ff3a00720c */ /* 0x000fe20003fc6270 */
[----:B----4-:R-:W-:Y:S01]  /*3540*/  IMAD R3, R3, UR18, RZ ;  /* 0x0000001203037c24 */ /* 0x010fe2000f8e02ff */
[----:B------:R-:W-:Y:S01]  /*3550*/  ISETP.GT.U32.AND P3, PT, R4, R49, PT ;  /* 0x000000310400720c */ /* 0x000fe20003f64070 */
[----:B------:R-:W-:-:S02]  /*3560*/  @!P0 IMAD.IADD R93, R93, 0x1, -R4 ;  /* 0x000000015d5d8824 */ /* 0x000fc400078e0a04 */
[----:B------:R-:W-:Y:S01]  /*3570*/  @!P5 IMAD.MOV R81, RZ, RZ, -R81 ;  /* 0x000000ffff51d224 */ /* 0x000fe200078e0a51 */
[----:B------:R-:W-:Y:S01]  /*3580*/  ISETP.GE.AND P5, PT, R62, RZ, PT ;  /* 0x000000ff3e00720c */ /* 0x000fe20003fa6270 */
[----:B------:R-:W-:Y:S01]  /*3590*/  @!P4 IMAD.MOV R83, RZ, RZ, -R83 ;  /* 0x000000ffff53c224 */ /* 0x000fe200078e0a53 */
[C---:B------:R-:W-:Y:S01]  /*35a0*/  ISETP.GT.U32.AND P4, PT, R4.reuse, R93, PT ;  /* 0x0000005d0400720c */ /* 0x040fe20003f84070 */
[--C-:B------:R-:W-:Y:S01]  /*35b0*/  @!P1 IMAD.IADD R55, R55, 0x1, -R4.reuse ;  /* 0x0000000137379824 */ /* 0x100fe200078e0a04 */
[C---:B------:R-:W-:Y:S01]  /*35c0*/  ISETP.GT.U32.AND P1, PT, R4.reuse, R87, PT ;  /* 0x000000570400720c */ /* 0x040fe20003f24070 */
[----:B------:R-:W-:Y:S01]  /*35d0*/  @!P2 IMAD.MOV R77, RZ, RZ, -R77 ;  /* 0x000000ffff4da224 */ /* 0x000fe200078e0a4d */
[C---:B------:R-:W-:Y:S01]  /*35e0*/  ISETP.GT.U32.AND P2, PT, R4.reuse, R89, PT ;  /* 0x000000590400720c */ /* 0x040fe20003f44070 */
[----:B------:R-:W-:Y:S01]  /*35f0*/  @!P6 IMAD.MOV R79, RZ, RZ, -R79 ;  /* 0x000000ffff4fe224 */ /* 0x000fe200078e0a4f */
[C---:B------:R-:W-:Y:S01]  /*3600*/  ISETP.GT.U32.AND P6, PT, R4.reuse, R91, PT ;  /* 0x0000005b0400720c */ /* 0x040fe20003fc4070 */
[--C-:B------:R-:W-:Y:S01]  /*3610*/  @!P3 IMAD.IADD R49, R49, 0x1, -R4.reuse ;  /* 0x000000013131b824 */ /* 0x100fe200078e0a04 */
[----:B------:R-:W-:Y:S01]  /*3620*/  ISETP.GT.U32.AND P0, PT, R4, R55, PT ;  /* 0x000000370400720c */ /* 0x000fe20003f04070 */
[----:B-----5:R-:W-:Y:S01]  /*3630*/  IMAD R213, R213, UR75, RZ ;  /* 0x0000004bd5d57c24 */ /* 0x020fe2000f8e02ff */
[----:B------:R-:W-:Y:S01]  /*3640*/  ISETP.GE.AND P3, PT, R70, RZ, PT ;  /* 0x000000ff4600720c */ /* 0x000fe20003f66270 */
[----:B------:R-:W-:Y:S01]  /*3650*/  @!P5 IMAD.MOV R85, RZ, RZ, -R85 ;  /* 0x000000ffff55d224 */ /* 0x000fe200078e0a55 */
[----:B------:R-:W-:Y:S01]  /*3660*/  LOP3.LUT R70, RZ, R43, RZ, 0x33, !PT ;  /* 0x0000002bff467212 */ /* 0x000fe200078e33ff */
[--C-:B------:R-:W-:Y:S01]  /*3670*/  @!P4 IMAD.IADD R93, R93, 0x1, -R4.reuse ;  /* 0x000000015d5dc824 */ /* 0x100fe200078e0a04 */
[----:B------:R-:W-:Y:S01]  /*3680*/  ISETP.NE.AND P4, PT, R43, RZ, PT ;  /* 0x000000ff2b00720c */ /* 0x000fe20003f85270 */
[--C-:B------:R-:W-:Y:S01]  /*3690*/  @!P1 IMAD.IADD R87, R87, 0x1, -R4.reuse ;  /* 0x0000000157579824 */ /* 0x100fe200078e0a04 */
[----:B------:R-:W-:Y:S01]  /*36a0*/  ISETP.GE.AND P5, PT, R2, RZ, PT ;  /* 0x000000ff0200720c */ /* 0x000fe20003fa6270 */
[--C-:B------:R-:W-:Y:S01]  /*36b0*/  @!P2 IMAD.IADD R89, R89, 0x1, -R4.reuse ;  /* 0x000000015959a824 */ /* 0x100fe200078e0a04 */
[----:B------:R-:W-:Y:S01]  /*36c0*/  SEL R35, R70, R35, !P4 ;  /* 0x0000002346237207 */ /* 0x000fe20006000000 */
[--C-:B------:R-:W-:Y:S01]  /*36d0*/  @!P6 IMAD.IADD R91, R91, 0x1, -R4.reuse ;  /* 0x000000015b5be824 */ /* 0x100fe200078e0a04 */
[----:B------:R-:W-:Y:S01]  /*36e0*/  ISETP.GE.AND P1, PT, R64, RZ, PT ;  /* 0x000000ff4000720c */ /* 0x000fe20003f26270 */
[----:B------:R-:W-:Y:S01]  /*36f0*/  @!P0 IMAD.IADD R55, R55, 0x1, -R4 ;  /* 0x0000000137378824 */ /* 0x000fe200078e0a04 */
[----:B------:R-:W-:Y:S01]  /*3700*/  ISETP.GE.AND P2, PT, R66, RZ, PT ;  /* 0x000000ff4200720c */ /* 0x000fe20003f46270 */
[----:B------:R-:W-:Y:S01]  /*3710*/  IMAD R82, R35, UR5, RZ ;  /* 0x0000000523527c24 */ /* 0x000fe2000f8e02ff */
[----:B------:R-:W-:Y:S01]  /*3720*/  ISETP.GE.AND P6, PT, R72, RZ, PT ;  /* 0x000000ff4800720c */ /* 0x000fe20003fc6270 */
[----:B------:R-:W-:Y:S01]  /*3730*/  IMAD.MOV.U32 R5, RZ, RZ, R49 ;  /* 0x000000ffff057224 */ /* 0x000fe200078e0031 */
[----:B------:R-:W-:Y:S01]  /*3740*/  ISETP.GE.AND P0, PT, R74, RZ, PT ;  /* 0x000000ff4a00720c */ /* 0x000fe20003f06270 */
[----:B------:R-:W-:Y:S01]  /*3750*/  IMAD.MOV.U32 R43, RZ, RZ, R55 ;  /* 0x000000ffff2b7224 */ /* 0x000fe200078e0037 */
[C---:B------:R-:W-:Y:S01]  /*3760*/  SEL R39, R70.reuse, R39, !P4 ;  /* 0x0000002746277207 */ /* 0x040fe20006000000 */
[----:B------:R-:W-:Y:S01]  /*3770*/  @!P5 IMAD.MOV R93, RZ, RZ, -R93 ;  /* 0x000000ffff5dd224 */ /* 0x000fe200078e0a5d */
[C---:B------:R-:W-:Y:S01]  /*3780*/  SEL R6, R70.reuse, R6, !P4 ;  /* 0x0000000646067207 */ /* 0x040fe20006000000 */
[----:B------:R-:W-:Y:S01]  /*3790*/  @!P3 IMAD.MOV R5, RZ, RZ, -R5 ;  /* 0x000000ffff05b224 */ /* 0x000fe200078e0a05 */
[----:B------:R-:W-:Y:S01]  /*37a0*/  SEL R36, R70, R36, !P4 ;  /* 0x0000002446247207 */ /* 0x000fe20006000000 */
[----:B------:R-:W-:Y:S01]  /*37b0*/  IMAD R86, R39, UR5, RZ ;  /* 0x0000000527567c24 */ /* 0x000fe2000f8e02ff */
[----:B------:R-:W-:Y:S01]  /*37c0*/  IADD3 R4, P5, PT, R82, UR10, RZ ;  /* 0x0000000a52047c10 */ /* 0x000fe2000ffbe0ff */
[----:B------:R-:W-:Y:S01]  /*37d0*/  @!P1 IMAD.MOV R87, RZ, RZ, -R87 ;  /* 0x000000ffff579224 */ /* 0x000fe200078e0a57 */
[C---:B------:R-:W-:Y:S01]  /*37e0*/  SEL R38, R70.reuse, R38, !P4 ;  /* 0x0000002646267207 */ /* 0x040fe20006000000 */
[----:B------:R-:W-:Y:S01]  /*37f0*/  @!P2 IMAD.MOV R89, RZ, RZ, -R89 ;  /* 0x000000ffff59a224 */ /* 0x000fe200078e0a59 */
[C---:B------:R-:W-:Y:S01]  /*3800*/  SEL R52, R70.reuse, R61, !P4 ;  /* 0x0000003d46347207 */ /* 0x040fe20006000000 */
[----:B------:R-:W-:Y:S01]  /*3810*/  @!P6 IMAD.MOV R91, RZ, RZ, -R91 ;  /* 0x000000ffff5be224 */ /* 0x000fe200078e0a5b */
[C---:B------:R-:W-:Y:S01]  /*3820*/  SEL R17, R70.reuse, R17, !P4 ;  /* 0x0000001146117207 */ /* 0x040fe20006000000 */
[----:B------:R-:W-:Y:S01]  /*3830*/  @!P0 IMAD.MOV R43, RZ, RZ, -R43 ;  /* 0x000000ffff2b8224 */ /* 0x000fe200078e0a2b */
[----:B------:R-:W-:Y:S01]  /*3840*/  SEL R61, R70, R85, !P4 ;  /* 0x00000055463d7207 */ /* 0x000fe20006000000 */
[----:B------:R-:W-:Y:S01]  /*3850*/  IMAD R85, R36, UR5, RZ ;  /* 0x0000000524557c24 */ /* 0x000fe2000f8e02ff */
[----:B------:R-:W-:Y:S01]  /*3860*/  R2UR UR16, R4 ;  /* 0x00000000041072ca */ /* 0x000fe200000e0000 */
[----:B------:R-:W-:Y:S01]  /*3870*/  IMAD R6, R6, UR5, RZ ;  /* 0x0000000506067c24 */ /* 0x000fe2000f8e02ff */
[----:B------:R-:W-:Y:S01]  /*3880*/  SEL R7, R70, R7, !P4 ;  /* 0x0000000746077207 */ /* 0x000fe20006000000 */
[----:B------:R-:W-:Y:S01]  /*3890*/  IMAD R52, R52, UR5, RZ ;  /* 0x0000000534347c24 */ /* 0x000fe2000f8e02ff */
[----:B------:R-:W-:Y:S01]  /*38a0*/  SEL R37, R70, R37, !P4 ;  /* 0x0000002546257207 */ /* 0x000fe20006000000 */
[----:B------:R-:W-:Y:S01]  /*38b0*/  IMAD R61, R61, UR5, RZ ;  /* 0x000000053d3d7c24 */ /* 0x000fe2000f8e02ff */
[----:B------:R-:W-:Y:S01]  /*38c0*/  IADD3 R4, P0, PT, R86, UR10, RZ ;  /* 0x0000000a56047c10 */ /* 0x000fe2000ff1e0ff */
[----:B------:R-:W-:Y:S01]  /*38d0*/  IMAD R7, R7, UR5, RZ ;  /* 0x0000000507077c24 */ /* 0x000fe2000f8e02ff */
[C---:B------:R-:W-:Y:S01]  /*38e0*/  SEL R8, R70.reuse, R8, !P4 ;  /* 0x0000000846087207 */ /* 0x040fe20006000000 */
[----:B------:R-:W-:Y:S01]  /*38f0*/  IMAD R84, R37, UR5, RZ ;  /* 0x0000000525547c24 */ /* 0x000fe2000f8e02ff */
[C---:B------:R-:W-:Y:S01]  /*3900*/  SEL R49, R70.reuse, R47, !P4 ;  /* 0x0000002f46317207 */ /* 0x040fe20006000000 */
[----:B------:R-:W-:Y:S01]  /*3910*/  IMAD R195, R195, UR75, RZ ;  /* 0x0000004bc3c37c24 */ /* 0x000fe2000f8e02ff */
[----:B------:R-:W-:Y:S01]  /*3920*/  SEL R54, R70, R51, !P4 ;  /* 0x0000003346367207 */ /* 0x000fe20006000000 */
[----:B------:R-:W-:Y:S01]  /*3930*/  IMAD R8, R8, UR5, RZ ;  /* 0x0000000508087c24 */ /* 0x000fe2000f8e02ff */
[----:B------:R-:W-:Y:S01]  /*3940*/  SEL R62, R70, R83, !P4 ;  /* 0x00000053463e7207 */ /* 0x000fe20006000000 */
[----:B------:R-:W-:Y:S01]  /*3950*/  IMAD R83, R38, UR5, RZ ;  /* 0x0000000526537c24 */ /* 0x000fe2000f8e02ff */
[C---:B------:R-:W-:Y:S01]  /*3960*/  SEL R55, R70.reuse, R45, !P4 ;  /* 0x0000002d46377207 */ /* 0x040fe20006000000 */
[----:B------:R-:W-:Y:S01]  /*3970*/  IMAD R38, R17, UR5, RZ ;  /* 0x0000000511267c24 */ /* 0x000fe2000f8e02ff */
[C---:B------:R-:W-:Y:S01]  /*3980*/  SEL R48, R70.reuse, R59, !P4 ;  /* 0x0000003b46307207 */ /* 0x040fe20006000000 */
[----:B------:R-:W-:Y:S01]  /*3990*/  IMAD R49, R49, UR5, RZ ;  /* 0x0000000531317c24 */ /* 0x000fe2000f8e02ff */
[C---:B------:R-:W-:Y:S01]  /*39a0*/  SEL R51, R70.reuse, R63, !P4 ;  /* 0x0000003f46337207 */ /* 0x040fe20006000000 */
[----:B------:R-:W-:Y:S01]  /*39b0*/  IMAD R55, R55, UR5, RZ ;  /* 0x0000000537377c24 */ /* 0x000fe2000f8e02ff */
[----:B------:R-:W-:Y:S01]  /*39c0*/  SEL R47, R70, R65, !P4 ;  /* 0x00000041462f7207 */ /* 0x000fe20006000000 */
        /* <DEDUP_REMOVED lines=9> */
[----:B------:R-:W-:Y:S01]  /*3a60*/  SEL R11, R70, R11, !P4 ;  /* 0x0000000b460b7207 */ /* 0x000fe20006000000 */
        /* <DEDUP_REMOVED lines=81> */
[----:B------:R-:W-:Y:S01]  /*3f80*/  R2UR UR12, R4 ;  /* 0x00000000040c72ca */ /* 0x000fe200000e0000 */
[----:B------:R-:W-:Y:S01]  /*3f90*/  IMAD R45, R45, UR5, RZ ;  /* 0x000000052d2d7c24 */ /* 0x000fe2000f8e02ff */
[----:B------:R-:W-:Y:S01]  /*3fa0*/  SEL R70, R70, R93, !P4 ;  /* 0x0000005d46467207 */ /* 0x000fe20006000000 */
[----:B------:R-:W-:Y:S01]  /*3fb0*/  IMAD R60, R60, UR5, RZ ;  /* 0x000000053c3c7c24 */ /* 0x000fe2000f8e02ff */
[----:B------:R-:W-:Y:S01]  /*3fc0*/  IADD3 R5, P1, PT, R85, UR10, RZ ;  /* 0x0000000a55057c10 */ /* 0x000fe2000ff3e0ff */
[----:B------:R-:W-:Y:S01]  /*3fd0*/  IMAD R59, R59, UR5, RZ ;  /* 0x000000053b3b7c24 */ /* 0x000fe2000f8e02ff */
[----:B------:R-:W-:Y:S01]  /*3fe0*/  IADD3 R4, P6, PT, R3, UR8, RZ ;  /* 0x0000000803047c10 */ /* 0x000fe2000ffde0ff */
[----:B------:R-:W-:Y:S01]  /*3ff0*/  IMAD R58, R58, UR5, RZ ;  /* 0x000000053a3a7c24 */ /* 0x000fe2000f8e02ff */
[----:B------:R-:W-:Y:S01]  /*4000*/  SHF.R.S32.HI R17, RZ, 0x1f, R6 ;  /* 0x0000001fff117819 */ /* 0x000fe20000011406 */
[----:B------:R-:W-:Y:S01]  /*4010*/  IMAD R67, R67, UR5, RZ ;  /* 0x0000000543437c24 */ /* 0x000fe2000f8e02ff */
[----:B------:R-:W-:Y:S01]  /*4020*/  IADD3 R6, P4, PT, R6, UR10, RZ ;  /* 0x0000000a06067c10 */ /* 0x000fe2000ff9e0ff */
[----:B------:R-:W-:Y:S01]  /*4030*/  IMAD R70, R70, UR5, RZ ;  /* 0x0000000546467c24 */ /* 0x000fe2000f8e02ff */
[----:B------:R-:W-:-:S02]  /*4040*/  R2UR UR13, R5 ;  /* 0x00000000050d72ca */ /* 0x000fc400000e0000 */
[----:B------:R-:W-:Y:S02]  /*4050*/  CS2R R90, SRZ ;  /* 0x00000000005a7805 */ /* 0x000fe4000001ff00 */
[----:B------:R-:W-:Y:S01]  /*4060*/  LEA.HI.X.SX32 R3, R3, UR9, 0x1, P6 ;  /* 0x0000000903037c11 */ /* 0x000fe2000b0f0eff */
[----:B------:R-:W-:Y:S01]  /*4070*/  IMAD R124, R124, UR75, RZ ;  /* 0x0000004b7c7c7c24 */ /* 0x000fe2000f8e02ff */
[----:B------:R-:W-:Y:S02]  /*4080*/  IADD3 R35, P2, PT, R84, UR10, RZ ;  /* 0x0000000a54237c10 */ /* 0x000fe4000ff5e0ff */
[----:B------:R-:W-:Y:S02]  /*4090*/  SHF.R.S32.HI R19, RZ, 0x1f, R7 ;  /* 0x0000001fff137819 */ /* 0x000fe40000011407 */
[----:B------:R-:W-:Y:S02]  /*40a0*/  IADD3 R5, P6, PT, R7, UR10, RZ ;  /* 0x0000000a07057c10 */ /* 0x000fe4000ffde0ff */
[----:B------:R-:W-:-:S02]  /*40b0*/  IADD3.X R17, PT, PT, R17, UR11, RZ, P4, !PT ;  /* 0x0000000b11117c10 */ /* 0x000fc4000a7fe4ff */
[----:B------:R-:W-:Y:S02]  /*40c0*/  SHF.R.S32.HI R21, RZ, 0x1f, R8 ;  /* 0x0000001fff157819 */ /* 0x000fe40000011408 */
[----:B------:R-:W-:Y:S02]  /*40d0*/  IADD3 R7, P4, PT, R8, UR10, RZ ;  /* 0x0000000a08077c10 */ /* 0x000fe4000ff9e0ff */
[----:B------:R-:W-:Y:S02]  /*40e0*/  IADD3 R36, P3, PT, R83, UR10, RZ ;  /* 0x0000000a53247c10 */ /* 0x000fe4000ff7e0ff */
[----:B------:R-:W-:Y:S01]  /*40f0*/  R2UR UR14, R35 ;  /* 0x00000000230e72ca */ /* 0x000fe200000e0000 */
[----:B------:R-:W-:Y:S01]  /*4100*/  IMAD R35, R11, UR5, RZ ;  /* 0x000000050b237c24 */ /* 0x000fe2000f8e02ff */
[----:B------:R-:W-:Y:S02]  /*4110*/  SHF.R.S32.HI R23, RZ, 0x1f, R9 ;  /* 0x0000001fff177819 */ /* 0x000fe40000011409 */
[----:B------:R-:W-:-:S02]  /*4120*/  IADD3.X R19, PT, PT, R19, UR11, RZ, P6, !PT ;  /* 0x0000000b13137c10 */ /* 0x000fc4000b7fe4ff */
[----:B------:R-:W-:Y:S02]  /*4130*/  IADD3 R9, P6, PT, R9, UR10, RZ ;  /* 0x0000000a09097c10 */ /* 0x000fe4000ffde0ff */
[----:B------:R-:W-:Y:S02]  /*4140*/  IADD3.X R21, PT, PT, R21, UR11, RZ, P4, !PT ;  /* 0x0000000b15157c10 */ /* 0x000fe4000a7fe4ff */
[----:B------:R-:W-:Y:S02]  /*4150*/  SHF.R.S32.HI R25, RZ, 0x1f, R10 ;  /* 0x0000001fff197819 */ /* 0x000fe4000001140a */
[----:B------:R-:W-:Y:S02]  /*4160*/  IADD3 R11, P4, PT, R10, UR10, RZ ;  /* 0x0000000a0a0b7c10 */ /* 0x000fe4000ff9e0ff */
[----:B------:R-:W-:Y:S01]  /*4170*/  R2UR UR15, R36 ;  /* 0x00000000240f72ca */ /* 0x000fe200000e0000 */
[----:B------:R-:W-:Y:S01]  /*4180*/  IMAD R36, R13, UR5, RZ ;  /* 0x000000050d247c24 */ /* 0x000fe2000f8e02ff */
[----:B------:R-:W-:-:S02]  /*4190*/  IADD3.X R23, PT, PT, R23, UR11, RZ, P6, !PT ;  /* 0x0000000b17177c10 */ /* 0x000fc4000b7fe4ff */
[----:B------:R-:W-:Y:S02]  /*41a0*/  SHF.R.S32.HI R27, RZ, 0x1f, R12 ;  /* 0x0000001fff1b7819 */ /* 0x000fe4000001140c */
[----:B------:R-:W-:Y:S02]  /*41b0*/  IADD3 R13, P6, PT, R12, UR10, RZ ;  /* 0x0000000a0c0d7c10 */ /* 0x000fe4000ffde0ff */
[----:B------:R-:W-:Y:S02]  /*41c0*/  IADD3.X R25, PT, PT, R25, UR11, RZ, P4, !PT ;  /* 0x0000000b19197c10 */ /* 0x000fe4000a7fe4ff */
[----:B------:R-:W-:Y:S02]  /*41d0*/  SHF.R.S32.HI R29, RZ, 0x1f, R35 ;  /* 0x0000001fff1d7819 */ /* 0x000fe40000011423 */
[----:B------:R-:W-:Y:S02]  /*41e0*/  IADD3 R15, P4, PT, R35, UR10, RZ ;  /* 0x0000000a230f7c10 */ /* 0x000fe4000ff9e0ff */
        /* <DEDUP_REMOVED lines=12> */
[----:B------:R-:W-:-:S02]  /*42b0*/  SHF.R.S32.HI R39, RZ, 0x1f, R16 ;  /* 0x0000001fff277819 */ /* 0x000fc40000011410 */
[----:B------:R-:W-:Y:S02]  /*42c0*/  IADD3.X R35, PT, PT, R35, UR11, RZ, P6, !PT ;  /* 0x0000000b23237c10 */ /* 0x000fe4000b7fe4ff */
[----:B------:R-:W-:Y:S02]  /*42d0*/  IADD3 R16, P6, PT, R16, UR10, RZ ;  /* 0x0000000a10107c10 */ /* 0x000fe4000ffde0ff */
[----:B------:R-:W-:Y:S02]  /*42e0*/  SHF.R.S32.HI R41, RZ, 0x1f, R18 ;  /* 0x0000001fff297819 */ /* 0x000fe40000011412 */
[----:B------:R-:W-:Y:S02]  /*42f0*/  IADD3.X R37, PT, PT, R37, UR11, RZ, P4, !PT ;  /* 0x0000000b25257c10 */ /* 0x000fe4000a7fe4ff */
        /* <DEDUP_REMOVED lines=10> */
[----:B------:R-:W-:Y:S02]  /*43a0*/  IADD3.X R43, PT, PT, R43, UR11, RZ, P6, !PT ;  /* 0x0000000b2b2b7c10 */ /* 0x000fe4000b7fe4ff */
[----:B------:R-:W-:Y:S02]  /*43b0*/  IADD3.X R101, PT, PT, R101, UR11, RZ, P4, !PT ;  /* 0x0000000b65657c10 */ /* 0x000fe4000a7fe4ff */
[----:B------:R-:W-:Y:S02]  /*43c0*/  SHF.R.S32.HI R105, RZ, 0x1f, R75 ;  /* 0x0000001fff697819 */ /* 0x000fe4000001144b */
[----:B------:R-:W-:-:S02]  /*43d0*/  IADD3 R30, P4, PT, R75, UR10, RZ ;  /* 0x0000000a4b1e7c10 */ /* 0x000fc4000ff9e0ff */
[----:B------:R-:W-:Y:S02]  /*43e0*/  SHF.R.S32.HI R95, RZ, 0x1f, R72 ;  /* 0x0000001fff5f7819 */ /* 0x000fe40000011448 */
[----:B------:R-:W-:Y:S01]  /*43f0*/  IADD3 R24, P6, PT, R72, UR10, RZ ;  /* 0x0000000a48187c10 */ /* 0x000fe2000ffde0ff */
[----:B------:R-:W-:Y:S01]  /*4400*/  IMAD R72, R71, UR5, RZ ;  /* 0x0000000547487c24 */ /* 0x000fe2000f8e02ff */
[----:B------:R-:W-:Y:S02]  /*4410*/  IADD3.X R105, PT, PT, R105, UR11, RZ, P4, !PT ;  /* 0x0000000b69697c10 */ /* 0x000fe4000a7fe4ff */
[----:B------:R-:W-:Y:S02]  /*4420*/  IADD3.X R95, PT, PT, R95, UR11, RZ, P6, !PT ;  /* 0x0000000b5f5f7c10 */ /* 0x000fe4000b7fe4ff */
[----:B------:R-:W-:Y:S02]  /*4430*/  SHF.R.S32.HI R109, RZ, 0x1f, R77 ;  /* 0x0000001fff6d7819 */ /* 0x000fe4000001144d */
[----:B------:R-:W-:-:S02]  /*4440*/  IADD3 R34, P4, PT, R77, UR10, RZ ;  /* 0x0000000a4d227c10 */ /* 0x000fc4000ff9e0ff */
[----:B------:R-:W-:Y:S02]  /*4450*/  SHF.R.S32.HI R103, RZ, 0x1f, R74 ;  /* 0x0000001fff677819 */ /* 0x000fe4000001144a */
[----:B------:R-:W-:Y:S02]  /*4460*/  IADD3 R28, P6, PT, R74, UR10, RZ ;  /* 0x0000000a4a1c7c10 */ /* 0x000fe4000ffde0ff */
        /* <DEDUP_REMOVED lines=12> */
[----:B------:R-:W-:Y:S02]  /*4530*/  SHF.R.S32.HI R110, RZ, 0x1f, R94 ;  /* 0x0000001fff6e7819 */ /* 0x000fe4000001145e */
[----:B------:R-:W-:Y:S02]  /*4540*/  IADD3.X R117, PT, PT, R117, UR11, RZ, P4, !PT ;  /* 0x0000000b75757c10 */ /* 0x000fe4000a7fe4ff */
[----:B------:R-:W-:Y:S02]  /*4550*/  IADD3.X R111, PT, PT, R111, UR11, RZ, P6, !PT ;  /* 0x0000000b6f6f7c10 */ /* 0x000fe4000b7fe4ff */
[----:B------:R-:W-:-:S02]  /*4560*/  IADD3 R94, P4, PT, R94, UR10, RZ ;  /* 0x0000000a5e5e7c10 */ /* 0x000fc4000ff9e0ff */
[----:B------:R-:W-:Y:S02]  /*4570*/  SHF.R.S32.HI R116, RZ, 0x1f, R80 ;  /* 0x0000001fff747819 */ /* 0x000fe40000011450 */
[----:B------:R-:W-:Y:S02]  /*4580*/  IADD3 R40, P6, PT, R80, UR10, RZ ;  /* 0x0000000a50287c10 */ /* 0x000fe4000ffde0ff */
[----:B------:R-:W-:Y:S02]  /*4590*/  IADD3.X R110, PT, PT, R110, UR11, RZ, P4, !PT ;  /* 0x0000000b6e6e7c10 */ /* 0x000fe4000a7fe4ff */
[----:B------:R-:W-:Y:S02]  /*45a0*/  SHF.R.S32.HI R108, RZ, 0x1f, R92 ;  /* 0x0000001fff6c7819 */ /* 0x000fe4000001145c */
[----:B------:R-:W-:Y:S02]  /*45b0*/  IADD3.X R116, PT, PT, R116, UR11, RZ, P6, !PT ;  /* 0x0000000b74747c10 */ /* 0x000fe4000b7fe4ff */
[----:B------:R-:W-:-:S02]  /*45c0*/  IADD3 R73, P4, PT, R87, UR10, RZ ;  /* 0x0000000a57497c10 */ /* 0x000fc4000ff9e0ff */
[----:B------:R-:W-:Y:S02]  /*45d0*/  SHF.R.S32.HI R71, RZ, 0x1f, R82 ;  /* 0x0000001fff477819 */ /* 0x000fe40000011452 */
[----:B------:R-:W-:Y:S02]  /*45e0*/  IADD3 R92, P6, PT, R92, UR10, RZ ;  /* 0x0000000a5c5c7c10 */ /* 0x000fe4000ffde0ff */
[----:B------:R-:W-:Y:S02]  /*45f0*/  R2UR UR43, R73 ;  /* 0x00000000492b72ca */ /* 0x000fe400000e0000 */
[----:B------:R-:W-:Y:S02]  /*4600*/  IADD3.X R71, PT, PT, R71, UR11, RZ, P5, !PT ;  /* 0x0000000b47477c10 */ /* 0x000fe4000affe4ff */
[----:B------:R-:W-:Y:S02]  /*4610*/  SHF.R.S32.HI R112, RZ, 0x1f, R100 ;  /* 0x0000001fff707819 */ /* 0x000fe40000011464 */
[----:B------:R-:W-:-:S02]  /*4620*/  IADD3.X R108, PT, PT, R108, UR11, RZ, P6, !PT ;  /* 0x0000000b6c6c7c10 */ /* 0x000fc4000b7fe4ff */
[----:B------:R-:W-:Y:S02]  /*4630*/  IADD3 R73, P5, PT, R72, UR10, RZ ;  /* 0x0000000a48497c10 */ /* 0x000fe4000ffbe0ff */
[----:B------:R-:W-:Y:S02]  /*4640*/  SHF.R.S32.HI R83, RZ, 0x1f, R83 ;  /* 0x0000001fff537819 */ /* 0x000fe40000011453 */
[----:B------:R-:W-:Y:S02]  /*4650*/  IADD3 R100, P6, PT, R100, UR10, RZ ;  /* 0x0000000a64647c10 */ /* 0x000fe4000ffde0ff */
[----:B------:R-:W-:Y:S02]  /*4660*/  R2UR UR41, R73 ;  /* 0x00000000492972ca */ /* 0x000fe400000e0000 */
[----:B------:R-:W-:Y:S02]  /*4670*/  IADD3.X R83, PT, PT, R83, UR11, RZ, P3, !PT ;  /* 0x0000000b53537c10 */ /* 0x000fe40009ffe4ff */
[----:B------:R-:W-:-:S02]  /*4680*/  SHF.R.S32.HI R113, RZ, 0x1f, R102 ;  /* 0x0000001fff717819 */ /* 0x000fc40000011466 */
[----:B------:R-:W-:Y:S02]  /*4690*/  IADD3.X R112, PT, PT, R112, UR11, RZ, P6, !PT ;  /* 0x0000000b70707c10 */ /* 0x000fe4000b7fe4ff */
[----:B------:R-:W-:Y:S02]  /*46a0*/  IADD3 R73, P3, PT, R69, UR10, RZ ;  /* 0x0000000a45497c10 */ /* 0x000fe4000ff7e0ff */
[----:B------:R-:W-:Y:S02]  /*46b0*/  SHF.R.S32.HI R81, RZ, 0x1f, R85 ;  /* 0x0000001fff517819 */ /* 0x000fe40000011455 */
[----:B------:R-:W-:Y:S02]  /*46c0*/  IADD3 R102, P6, PT, R102, UR10, RZ ;  /* 0x0000000a66667c10 */ /* 0x000fe4000ffde0ff */
[----:B------:R-:W-:Y:S02]  /*46d0*/  R2UR UR40, R73 ;  /* 0x00000000492872ca */ /* 0x000fe400000e0000 */
[----:B------:R-:W-:-:S02]  /*46e0*/  IADD3.X R81, PT, PT, R81, UR11, RZ, P1, !PT ;  /* 0x0000000b51517c10 */ /* 0x000fc40008ffe4ff */
[----:B------:R-:W-:Y:S02]  /*46f0*/  IADD3.X R113, PT, PT, R113, UR11, RZ, P6, !PT ;  /* 0x0000000b71717c10 */ /* 0x000fe4000b7fe4ff */
[----:B------:R-:W-:Y:S02]  /*4700*/  IADD3 R73, P1, PT, R56, UR10, RZ ;  /* 0x0000000a38497c10 */ /* 0x000fe4000ff3e0ff */
[----:B------:R-:W-:Y:S02]  /*4710*/  SHF.R.S32.HI R80, RZ, 0x1f, R86 ;  /* 0x0000001fff507819 */ /* 0x000fe40000011456 */
[----:B------:R-:W-:Y:S02]  /*4720*/  IADD3 R74, P6, PT, R88, UR10, RZ ;  /* 0x0000000a584a7c10 */ /* 0x000fe4000ffde0ff */
[----:B------:R-:W-:Y:S01]  /*4730*/  SHF.R.S32.HI R82, RZ, 0x1f, R84 ;  /* 0x0000001fff527819 */ /* 0x000fe20000011454 */
[----:B------:R-:W-:Y:S01]  /*4740*/  IMAD R84, R64, UR5, RZ ;  /* 0x0000000540547c24 */ /* 0x000fe2000f8e02ff */
[----:B------:R-:W-:-:S02]  /*4750*/  SHF.R.S32.HI R77, RZ, 0x1f, R72 ;  /* 0x0000001fff4d7819 */ /* 0x000fc40000011448 */
[----:B------:R-:W-:Y:S02]  /*4760*/  R2UR UR38, R73 ;  /* 0x00000000492672ca */ /* 0x000fe400000e0000 */
[----:B------:R-:W-:Y:S02]  /*4770*/  IADD3.X R80, PT, PT, R80, UR11, RZ, P0, !PT ;  /* 0x0000000b50507c10 */ /* 0x000fe400087fe4ff */
[----:B------:R-:W-:Y:S02]  /*4780*/  R2UR UR42, R74 ;  /* 0x000000004a2a72ca */ /* 0x000fe400000e0000 */
[----:B------:R-:W-:Y:S02]  /*4790*/  IADD3.X R82, PT, PT, R82, UR11, RZ, P2, !PT ;  /* 0x0000000b52527c10 */ /* 0x000fe400097fe4ff */
[----:B------:R-:W-:Y:S02]  /*47a0*/  IADD3 R73, P0, PT, R50, UR10, RZ ;  /* 0x0000000a32497c10 */ /* 0x000fe4000ff1e0ff */
[----:B------:R-:W-:-:S02]  /*47b0*/  SHF.R.S32.HI R78, RZ, 0x1f, R88 ;  /* 0x0000001fff4e7819 */ /* 0x000fc40000011458 */
[----:B------:R-:W-:Y:S02]  /*47c0*/  CS2R R88, SRZ ;  /* 0x0000000000587805 */ /* 0x000fe4000001ff00 */
[----:B------:R-:W-:Y:S02]  /*47d0*/  IADD3.X R77, PT, PT, R77, UR11, RZ, P5, !PT ;  /* 0x0000000b4d4d7c10 */ /* 0x000fe4000affe4ff */
[----:B------:R-:W-:Y:S02]  /*47e0*/  IADD3 R74, P2, PT, R68, UR10, RZ ;  /* 0x0000000a444a7c10 */ /* 0x000fe4000ff5e0ff */
[----:B------:R-:W-:Y:S02]  /*47f0*/  SHF.R.S32.HI R79, RZ, 0x1f, R87 ;  /* 0x0000001fff4f7819 */ /* 0x000fe40000011457 */
[----:B------:R-:W-:Y:S02]  /*4800*/  CS2R R86, SRZ ;  /* 0x0000000000567805 */ /* 0x000fe4000001ff00 */
[----:B------:R-:W-:-:S02]  /*4810*/  IADD3 R72, P5, PT, R49, UR10, RZ ;  /* 0x0000000a31487c10 */ /* 0x000fc4000ffbe0ff */
[----:B------:R-:W-:Y:S02]  /*4820*/  SHF.R.S32.HI R76, RZ, 0x1f, R69 ;  /* 0x0000001fff4c7819 */ /* 0x000fe40000011445 */
[----:B------:R-:W-:Y:S02]  /*4830*/  R2UR UR37, R73 ;  /* 0x00000000492572ca */ /* 0x000fe400000e0000 */
[----:B------:R-:W-:Y:S02]  /*4840*/  IADD3.X R78, PT, PT, R78, UR11, RZ, P6, !PT ;  /* 0x0000000b4e4e7c10 */ /* 0x000fe4000b7fe4ff */
[----:B------:R-:W-:Y:S02]  /*4850*/  R2UR UR39, R74 ;  /* 0x000000004a2772ca */ /* 0x000fe400000e0000 */
[----:B------:R-:W-:Y:S02]  /*4860*/  IADD3.X R79, PT, PT, R79, UR11, RZ, P4, !PT ;  /* 0x0000000b4f4f7c10 */ /* 0x000fe4000a7fe4ff */
[----:B------:R-:W-:-:S02]  /*4870*/  IADD3 R73, P6, PT, R55, UR10, RZ ;  /* 0x0000000a37497c10 */ /* 0x000fc4000ffde0ff */
[----:B------:R-:W-:Y:S02]  /*4880*/  R2UR UR34, R72 ;  /* 0x00000000482272ca */ /* 0x000fe400000e0000 */
[----:B------:R-:W-:Y:S02]  /*4890*/  IADD3.X R76, PT, PT, R76, UR11, RZ, P3, !PT ;  /* 0x0000000b4c4c7c10 */ /* 0x000fe40009ffe4ff */
[----:B------:R-:W-:Y:S02]  /*48a0*/  IADD3 R74, P4, PT, R57, UR10, RZ ;  /* 0x0000000a394a7c10 */ /* 0x000fe4000ff9e0ff */
[----:B------:R-:W-:Y:S02]  /*48b0*/  SHF.R.S32.HI R75, RZ, 0x1f, R68 ;  /* 0x0000001fff4b7819 */ /* 0x000fe40000011444 */
[----:B------:R-:W-:Y:S02]  /*48c0*/  IADD3 R69, P3, PT, R54, UR10, RZ ;  /* 0x0000000a36457c10 */ /* 0x000fe4000ff7e0ff */
[----:B------:R-:W-:-:S02]  /*48d0*/  SHF.R.S32.HI R72, RZ, 0x1f, R57 ;  /* 0x0000001fff487819 */ /* 0x000fc40000011439 */
[----:B------:R-:W-:Y:S02]  /*48e0*/  R2UR UR35, R73 ;  /* 0x00000000492372ca */ /* 0x000fe400000e0000 */
[----:B------:R-:W-:Y:S02]  /*48f0*/  IADD3.X R75, PT, PT, R75, UR11, RZ, P2, !PT ;  /* 0x0000000b4b4b7c10 */ /* 0x000fe400097fe4ff */
[----:B------:R-:W-:Y:S02]  /*4900*/  R2UR UR33, R69 ;  /* 0x00000000452172ca */ /* 0x000fe400000e0000 */
[----:B------:R-:W-:Y:S02]  /*4910*/  SHF.R.S32.HI R73, RZ, 0x1f, R50 ;  /* 0x0000001fff497819 */ /* 0x000fe40000011432 */
[----:B------:R-:W-:Y:S02]  /*4920*/  IADD3.X R72, PT, PT, R72, UR11, RZ, P4, !PT ;  /* 0x0000000b48487c10 */ /* 0x000fe4000a7fe4ff */
[----:B------:R-:W-:-:S02]  /*4930*/  IADD3 R68, P2, PT, R53, UR10, RZ ;  /* 0x0000000a35447c10 */ /* 0x000fc4000ff5e0ff */
[----:B------:R-:W-:Y:S02]  /*4940*/  IADD3 R50, P4, PT, R51, UR10, RZ ;  /* 0x0000000a33327c10 */ /* 0x000fe4000ff9e0ff */
[----:B------:R-:W-:Y:S02]  /*4950*/  SHF.R.S32.HI R69, RZ, 0x1f, R55 ;  /* 0x0000001fff457819 */ /* 0x000fe40000011437 */
[----:B------:R-:W-:Y:S02]  /*4960*/  R2UR UR36, R74 ;  /* 0x000000004a2472ca */ /* 0x000fe400000e0000 */
[----:B------:R-:W-:Y:S02]  /*4970*/  SHF.R.S32.HI R74, RZ, 0x1f, R56 ;  /* 0x0000001fff4a7819 */ /* 0x000fe40000011438 */
[----:B------:R-:W-:Y:S02]  /*4980*/  R2UR UR32, R68 ;  /* 0x00000000442072ca */ /* 0x000fe400000e0000 */
[----:B------:R-:W-:Y:S01]  /*4990*/  R2UR UR29, R50 ;  /* 0x00000000321d72ca */ /* 0x000fe200000e0000 */
[----:B------:R-:W-:Y:S01]  /*49a0*/  IMAD R50, R66, UR5, RZ ;  /* 0x0000000542327c24 */ /* 0x000fe2000f8e02ff */
[----:B------:R-:W-:-:S02]  /*49b0*/  IADD3.X R69, PT, PT, R69, UR11, RZ, P6, !PT ;  /* 0x0000000b45457c10 */ /* 0x000fc4000b7fe4ff */
[----:B------:R-:W-:Y:S02]  /*49c0*/  IADD3 R55, P6, PT, R47, UR10, RZ ;  /* 0x0000000a2f377c10 */ /* 0x000fe4000ffde0ff */
[----:B------:R-:W-:Y:S01]  /*49d0*/  SHF.R.S32.HI R68, RZ, 0x1f, R49 ;  /* 0x0000001fff447819 */ /* 0x000fe20000011431 */
[----:B------:R-:W-:Y:S01]  /*49e0*/  IMAD R49, R65, UR5, RZ ;  /* 0x0000000541317c24 */ /* 0x000fe2000f8e02ff */
[----:B------:R-:W-:Y:S02]  /*49f0*/  IADD3.X R74, PT, PT, R74, UR11, RZ, P1, !PT ;  /* 0x0000000b4a4a7c10 */ /* 0x000fe40008ffe4ff */
[----:B------:R-:W-:Y:S02]  /*4a00*/  IADD3 R56, P1, PT, R48, UR10, RZ ;  /* 0x0000000a30387c10 */ /* 0x000fe4000ff3e0ff */
[----:B------:R-:W-:Y:S02]  /*4a10*/  R2UR UR28, R55 ;  /* 0x00000000371c72ca */ /* 0x000fe400000e0000 */
[----:B------:R-:W-:-:S02]  /*4a20*/  IADD3.X R68, PT, PT, R68, UR11, RZ, P5, !PT ;  /* 0x0000000b44447c10 */ /* 0x000fc4000affe4ff */
[----:B------:R-:W-:Y:S02]  /*4a30*/  SHF.R.S32.HI R66, RZ, 0x1f, R54 ;  /* 0x0000001fff427819 */ /* 0x000fe40000011436 */
[----:B------:R-:W-:Y:S02]  /*4a40*/  IADD3 R55, P5, PT, R50, UR10, RZ ;  /* 0x0000000a32377c10 */ /* 0x000fe4000ffbe0ff */
[----:B------:R-:W-:Y:S02]  /*4a50*/  SHF.R.S32.HI R65, RZ, 0x1f, R53 ;  /* 0x0000001fff417819 */ /* 0x000fe40000011435 */
[----:B------:R-:W-:Y:S02]  /*4a60*/  R2UR UR31, R56 ;  /* 0x00000000381f72ca */ /* 0x000fe400000e0000 */
[----:B------:R-:W-:Y:S02]  /*4a70*/  IADD3.X R73, PT, PT, R73, UR11, RZ, P0, !PT ;  /* 0x0000000b49497c10 */ /* 0x000fe400087fe4ff */
[----:B------:R-:W-:-:S02]  /*4a80*/  IADD3 R56, P0, PT, R52, UR10, RZ ;  /* 0x0000000a34387c10 */ /* 0x000fc4000ff1e0ff */
[----:B------:R-:W-:Y:S02]  /*4a90*/  IADD3.X R66, PT, PT, R66, UR11, RZ, P3, !PT ;  /* 0x0000000b42427c10 */ /* 0x000fe40009ffe4ff */
[----:B------:R-:W-:Y:S02]  /*4aa0*/  R2UR UR27, R55 ;  /* 0x00000000371b72ca */ /* 0x000fe400000e0000 */
[----:B------:R-:W-:Y:S02]  /*4ab0*/  IADD3.X R65, PT, PT, R65, UR11, RZ, P2, !PT ;  /* 0x0000000b41417c10 */ /* 0x000fe400097fe4ff */
[----:B------:R-:W-:Y:S01]  /*4ac0*/  SHF.R.S32.HI R64, RZ, 0x1f, R48 ;  /* 0x0000001fff407819 */ /* 0x000fe20000011430 */
[----:B------:R-:W-:Y:S01]  /*4ad0*/  IMAD R48, R63, UR5, RZ ;  /* 0x000000053f307c24 */ /* 0x000fe2000f8e02ff */
[----:B------:R-:W-:Y:S01]  /*4ae0*/  IADD3 R54, P3, PT, R49, UR10, RZ ;  /* 0x0000000a31367c10 */ /* 0x000fe2000ff7e0ff */
[----:B------:R-:W-:Y:S01]  /*4af0*/  USHF.R.S32.HI UR5, URZ, 0x1f, UR4 ;  /* 0x0000001fff057899 */ /* 0x000fe20008011404 */
[----:B------:R-:W-:-:S02]  /*4b00*/  IADD3 R53, P2, PT, R46, UR10, RZ ;  /* 0x0000000a2e357c10 */ /* 0x000fc4000ff5e0ff */
[----:B------:R-:W-:Y:S01]  /*4b10*/  SHF.R.S32.HI R55, RZ, 0x1f, R50 ;  /* 0x0000001fff377819 */ /* 0x000fe20000011432 */
[----:B------:R-:W-:Y:S01]  /*4b20*/  ULEA.HI UR5, UR5, UR4, URZ, 0x6 ;  /* 0x0000000405057291 */ /* 0x000fe2000f8f30ff */
[----:B------:R-:W-:Y:S01]  /*4b30*/  SHF.R.S32.HI R63, RZ, 0x1f, R52 ;  /* 0x0000001fff3f7819 */ /* 0x000fe20000011434 */
[----:B------:R-:W-:Y:S01]  /*4b40*/  USHF.L.U32 UR4, UR76, 0x6, URZ ;  /* 0x000000064c047899 */ /* 0x000fe200080006ff */
[----:B------:R-:W-:Y:S01]  /*4b50*/  R2UR UR30, R56 ;  /* 0x00000000381e72ca */ /* 0x000fe200000e0000 */
[----:B------:R-:W-:Y:S01]  /*4b60*/  USHF.R.S32.HI UR5, URZ, 0x6, UR5 ;  /* 0x00000006ff057899 */ /* 0x000fe20008011405 */
[----:B------:R-:W-:Y:S02]  /*4b70*/  R2UR UR26, R54 ;  /* 0x00000000361a72ca */ /* 0x000fe400000e0000 */
[----:B------:R-:W-:Y:S02]  /*4b80*/  R2UR UR25, R53 ;  /* 0x00000000351972ca */ /* 0x000fe400000e0000 */
[----:B------:R-:W-:-:S02]  /*4b90*/  IADD3.X R64, PT, PT, R64, UR11, RZ, P1, !PT ;  /* 0x0000000b40407c10 */ /* 0x000fc40008ffe4ff */
[----:B------:R-:W-:Y:S02]  /*4ba0*/  SHF.R.S32.HI R56, RZ, 0x1f, R47 ;  /* 0x0000001fff387819 */ /* 0x000fe4000001142f */
[----:B------:R-:W-:Y:S02]  /*4bb0*/  IADD3.X R55, PT, PT, R55, UR11, RZ, P5, !PT ;  /* 0x0000000b37377c10 */ /* 0x000fe4000affe4ff */
[----:B------:R-:W-:Y:S02]  /*4bc0*/  IADD3 R53, P1, PT, R84, UR10, RZ ;  /* 0x0000000a54357c10 */ /* 0x000fe4000ff3e0ff */
[----:B------:R-:W-:Y:S02]  /*4bd0*/  IADD3.X R63, PT, PT, R63, UR11, RZ, P0, !PT ;  /* 0x0000000b3f3f7c10 */ /* 0x000fe400087fe4ff */
[----:B------:R-:W-:Y:S02]  /*4be0*/  IADD3 R47, P5, PT, R61, UR10, RZ ;  /* 0x0000000a3d2f7c10 */ /* 0x000fe4000ffbe0ff */
[----:B------:R-:W-:-:S02]  /*4bf0*/  SHF.R.S32.HI R54, RZ, 0x1f, R49 ;  /* 0x0000001fff367819 */ /* 0x000fc40000011431 */
[----:B------:R-:W-:Y:S02]  /*4c00*/  IADD3 R52, P0, PT, R48, UR10, RZ ;  /* 0x0000000a30347c10 */ /* 0x000fe4000ff1e0ff */
[----:B------:R-:W-:Y:S02]  /*4c10*/  SHF.R.S32.HI R57, RZ, 0x1f, R51 ;  /* 0x0000001fff397819 */ /* 0x000fe40000011433 */
[----:B------:R-:W-:Y:S02]  /*4c20*/  R2UR UR24, R53 ;  /* 0x00000000351872ca */ /* 0x000fe400000e0000 */
[----:B------:R-:W-:Y:S02]  /*4c30*/  R2UR UR20, R47 ;  /* 0x000000002f1472ca */ /* 0x000fe400000e0000 */
[----:B------:R-:W-:Y:S02]  /*4c40*/  IADD3.X R54, PT, PT, R54, UR11, RZ, P3, !PT ;  /* 0x0000000b36367c10 */ /* 0x000fe40009ffe4ff */
[----:B------:R-:W-:-:S02]  /*4c50*/  R2UR UR23, R52 ;  /* 0x00000000341772ca */ /* 0x000fc400000e0000 */
[----:B------:R-:W-:Y:S02]  /*4c60*/  IADD3.X R57, PT, PT, R57, UR11, RZ, P4, !PT ;  /* 0x0000000b39397c10 */ /* 0x000fe4000a7fe4ff */
[----:B------:R-:W-:Y:S02]  /*4c70*/  IADD3 R47, P3, PT, R44, UR10, RZ ;  /* 0x0000000a2c2f7c10 */ /* 0x000fe4000ff7e0ff */
[----:B------:R-:W-:Y:S02]  /*4c80*/  SHF.R.S32.HI R53, RZ, 0x1f, R46 ;  /* 0x0000001fff357819 */ /* 0x000fe4000001142e */
[----:B------:R-:W-:Y:S02]  /*4c90*/  IADD3 R51, P4, PT, R45, UR10, RZ ;  /* 0x0000000a2d337c10 */ /* 0x000fe4000ff9e0ff */
[----:B------:R-:W-:Y:S02]  /*4ca0*/  SHF.R.S32.HI R52, RZ, 0x1f, R84 ;  /* 0x0000001fff347819 */ /* 0x000fe40000011454 */
[----:B------:R-:W-:-:S02]  /*4cb0*/  CS2R R84, SRZ ;  /* 0x0000000000547805 */ /* 0x000fc4000001ff00 */
[----:B------:R-:W-:Y:S02]  /*4cc0*/  IADD3.X R56, PT, PT, R56, UR11, RZ, P6, !PT ;  /* 0x0000000b38387c10 */ /* 0x000fe4000b7fe4ff */
[----:B------:R-:W-:Y:S02]  /*4cd0*/  IADD3 R50, P6, PT, R62, UR10, RZ ;  /* 0x0000000a3e327c10 */ /* 0x000fe4000ffde0ff */
[----:B------:R-:W-:Y:S02]  /*4ce0*/  R2UR UR19, R47 ;  /* 0x000000002f1372ca */ /* 0x000fe400000e0000 */
[----:B------:R-:W-:Y:S02]  /*4cf0*/  IADD3.X R53, PT, PT, R53, UR11, RZ, P2, !PT ;  /* 0x0000000b35357c10 */ /* 0x000fe400097fe4ff */
[----:B------:R-:W-:Y:S02]  /*4d00*/  R2UR UR22, R51 ;  /* 0x00000000331672ca */ /* 0x000fe400000e0000 */
[----:B------:R-:W-:-:S02]  /*4d10*/  IADD3 R47, P2, PT, R60, UR10, RZ ;  /* 0x0000000a3c2f7c10 */ /* 0x000fc4000ff5e0ff */
[----:B------:R-:W-:Y:S02]  /*4d20*/  IADD3.X R52, PT, PT, R52, UR11, RZ, P1, !PT ;  /* 0x0000000b34347c10 */ /* 0x000fe40008ffe4ff */
[----:B------:R-:W-:Y:S02]  /*4d30*/  IADD3 R46, P1, PT, R59, UR10, RZ ;  /* 0x0000000a3b2e7c10 */ /* 0x000fe4000ff3e0ff */
[----:B------:R-:W-:Y:S02]  /*4d40*/  SHF.R.S32.HI R51, RZ, 0x1f, R48 ;  /* 0x0000001fff337819 */ /* 0x000fe40000011430 */
[----:B------:R-:W-:Y:S02]  /*4d50*/  R2UR UR21, R50 ;  /* 0x00000000321572ca */ /* 0x000fe400000e0000 */
[----:B------:R-:W-:Y:S02]  /*4d60*/  R2UR UR18, R47 ;  /* 0x000000002f1272ca */ /* 0x000fe400000e0000 */
[----:B------:R-:W-:-:S02]  /*4d70*/  SHF.R.S32.HI R50, RZ, 0x1f, R45 ;  /* 0x0000001fff327819 */ /* 0x000fc4000001142d */
[----:B------:R-:W-:Y:S02]  /*4d80*/  R2UR UR9, R46 ;  /* 0x000000002e0972ca */ /* 0x000fe400000e0000 */
[----:B------:R-:W-:Y:S02]  /*4d90*/  IADD3.X R51, PT, PT, R51, UR11, RZ, P0, !PT ;  /* 0x0000000b33337c10 */ /* 0x000fe400087fe4ff */
[----:B------:R-:W-:Y:S02]  /*4da0*/  SHF.R.S32.HI R47, RZ, 0x1f, R44 ;  /* 0x0000001fff2f7819 */ /* 0x000fe4000001142c */
[----:B------:R-:W-:Y:S02]  /*4db0*/  SHF.R.S32.HI R45, RZ, 0x1f, R59 ;  /* 0x0000001fff2d7819 */ /* 0x000fe4000001143b */
[----:B------:R-:W-:Y:S02]  /*4dc0*/  IADD3 R46, P0, PT, R58, UR10, RZ ;  /* 0x0000000a3a2e7c10 */ /* 0x000fe4000ff1e0ff */
[----:B------:R-:W-:-:S02]  /*4dd0*/  SHF.R.S32.HI R44, RZ, 0x1f, R58 ;  /* 0x0000001fff2c7819 */ /* 0x000fc4000001143a */
[----:B------:R-:W-:Y:S02]  /*4de0*/  IADD3.X R45, PT, PT, R45, UR11, RZ, P1, !PT ;  /* 0x0000000b2d2d7c10 */ /* 0x000fe40008ffe4ff */
[----:B------:R-:W-:Y:S02]  /*4df0*/  IADD3.X R44, PT, PT, R44, UR11, RZ, P0, !PT ;  /* 0x0000000b2c2c7c10 */ /* 0x000fe400087fe4ff */
[----:B------:R-:W-:Y:S02]  /*4e00*/  SHF.R.S32.HI R49, RZ, 0x1f, R62 ;  /* 0x0000001fff317819 */ /* 0x000fe4000001143e */
[----:B------:R-:W-:Y:S02]  /*4e10*/  SHF.R.S32.HI R48, RZ, 0x1f, R61 ;  /* 0x0000001fff307819 */ /* 0x000fe4000001143d */
[----:B------:R-:W-:Y:S02]  /*4e20*/  R2UR UR8, R46 ;  /* 0x000000002e0872ca */ /* 0x000fe400000e0000 */
[----:B------:R-:W-:Y:S01]  /*4e30*/  R2UR UR73, R45 ;  /* 0x000000002d4972ca */ /* 0x000fe200000e0000 */
[----:B------:R-:W-:Y:S01]  /*4e40*/  IMAD.SHL.U32 R45, R129, 0x40, RZ ;  /* 0x00000040812d7824 */ /* 0x000fe200078e00ff */
[----:B------:R-:W-:-:S02]  /*4e50*/  SHF.R.S32.HI R46, RZ, 0x1f, R60 ;  /* 0x0000001fff2e7819 */ /* 0x000fc4000001143c */
[----:B------:R-:W-:Y:S02]  /*4e60*/  CS2R R60, SRZ ;  /* 0x00000000003c7805 */ /* 0x000fe4000001ff00 */
[----:B------:R-:W-:Y:S01]  /*4e70*/  R2UR UR74, R44 ;  /* 0x000000002c4a72ca */ /* 0x000fe200000e0000 */
[----:B------:R-:W-:Y:S01]  /*4e80*/  IMAD.SHL.U32 R44, R129, 0x8, RZ ;  /* 0x00000008812c7824 */ /* 0x000fe200078e00ff */
[----:B------:R-:W-:Y:S01]  /*4e90*/  IADD3.X R50, PT, PT, R50, UR11, RZ, P4, !PT ;  /* 0x0000000b32327c10 */ /* 0x000fe2000a7fe4ff */
[----:B------:R0:W-:Y:S01]  /*4ea0*/  STL [R1+0x8], R45 ;  /* 0x0000082d01007387 */ /* 0x0001e20000100800 */
[----:B------:R-:W-:Y:S02]  /*4eb0*/  IADD3.X R49, PT, PT, R49, UR11, RZ, P6, !PT ;  /* 0x0000000b31317c10 */ /* 0x000fe4000b7fe4ff */
[----:B------:R-:W-:Y:S01]  /*4ec0*/  IADD3.X R48, PT, PT, R48, UR11, RZ, P5, !PT ;  /* 0x0000000b30307c10 */ /* 0x000fe2000affe4ff */
[----:B------:R1:W-:Y:S01]  /*4ed0*/  STL [R1+0x4], R44 ;  /* 0x0000042c01007387 */ /* 0x0003e20000100800 */
[----:B------:R-:W-:-:S02]  /*4ee0*/  IADD3.X R47, PT, PT, R47, UR11, RZ, P3, !PT ;  /* 0x0000000b2f2f7c10 */ /* 0x000fc40009ffe4ff */
[----:B------:R-:W-:Y:S02]  /*4ef0*/  IADD3.X R46, PT, PT, R46, UR11, RZ, P2, !PT ;  /* 0x0000000b2e2e7c10 */ /* 0x000fe400097fe4ff */
[----:B------:R-:W-:Y:S01]  /*4f00*/  R2UR UR61, R57 ;  /* 0x00000000393d72ca */ /* 0x000fe200000e0000 */
[----:B0-----:R-:W-:Y:S01]  /*4f10*/  IMAD R45, R218, UR75, RZ ;  /* 0x0000004bda2d7c24 */ /* 0x001fe2000f8e02ff */
[----:B------:R-:W-:Y:S01]  /*4f20*/  R2UR UR62, R56 ;  /* 0x00000000383e72ca */ /* 0x000fe200000e0000 */
[----:B------:R-:W-:Y:S01]  /*4f30*/  IMAD R45, R245, UR75, RZ ;  /* 0x0000004bf52d7c24 */ /* 0x000fe2000f8e02ff */
[----:B------:R-:W-:Y:S01]  /*4f40*/  R2UR UR63, R55 ;  /* 0x00000000373f72ca */ /* 0x000fe200000e0000 */
[----:B-1----:R-:W-:Y:S01]  /*4f50*/  IMAD R44, R0, UR75, RZ ;  /* 0x0000004b002c7c24 */ /* 0x002fe2000f8e02ff */
[----:B------:R-:W-:Y:S01]  /*4f60*/  R2UR UR64, R54 ;  /* 0x00000000364072ca */ /* 0x000fe200000e0000 */
[----:B------:R-:W-:Y:S01]  /*4f70*/  IMAD R44, R239, UR75, RZ ;  /* 0x0000004bef2c7c24 */ /* 0x000fe2000f8e02ff */
        /* <DEDUP_REMOVED lines=14> */
[----:B------:R-:W-:Y:S01]  /*5060*/  IADD3 R104, P4, PT, R67, UR10, RZ ;  /* 0x0000000a43687c10 */ /* 0x000fe2000ff9e0ff */
[----:B------:R-:W-:Y:S01]  /*5070*/  IMAD R45, R125, UR75, RZ ;  /* 0x0000004b7d2d7c24 */ /* 0x000fe2000f8e02ff */
[----:B------:R-:W-:Y:S01]  /*5080*/  IADD3 R106, P6, PT, R70, UR10, RZ ;  /* 0x0000000a466a7c10 */ /* 0x000fe2000ffde0ff */
[----:B------:R-:W-:Y:S01]  /*5090*/  IMAD R44, R99, UR75, RZ ;  /* 0x0000004b632c7c24 */ /* 0x000fe2000f8e02ff */
[----:B------:R-:W-:Y:S01]  /*50a0*/  SHF.R.S32.HI R67, RZ, 0x1f, R67 ;  /* 0x0000001fff437819 */ /* 0x000fe20000011443 */
[----:B------:R-:W-:Y:S01]  /*50b0*/  IMAD R45, R97, UR75, RZ ;  /* 0x0000004b612d7c24 */ /* 0x000fe2000f8e02ff */
[----:B------:R-:W-:Y:S01]  /*50c0*/  SHF.R.S32.HI R70, RZ, 0x1f, R70 ;  /* 0x0000001fff467819 */ /* 0x000fe20000011446 */
[----:B------:R-:W-:Y:S01]  /*50d0*/  IMAD R44, R96, UR75, RZ ;  /* 0x0000004b602c7c24 */ /* 0x000fe2000f8e02ff */
[----:B------:R-:W-:Y:S01]  /*50e0*/  R2UR UR72, R46 ;  /* 0x000000002e4872ca */ /* 0x000fe200000e0000 */
[----:B------:R-:W-:Y:S01]  /*50f0*/  IMAD R46, R217, UR75, RZ ;  /* 0x0000004bd92e7c24 */ /* 0x000fe2000f8e02ff */
[----:B------:R-:W-:Y:S01]  /*5100*/  IADD3.X R115, PT, PT, R67, UR11, RZ, P4, !PT ;  /* 0x0000000b43737c10 */ /* 0x000fe2000a7fe4ff */
[----:B------:R-:W-:Y:S01]  /*5110*/  IMAD R46, R241, UR75, RZ ;  /* 0x0000004bf12e7c24 */ /* 0x000fe2000f8e02ff */
[----:B------:R-:W-:Y:S01]  /*5120*/  IADD3.X R118, PT, PT, R70, UR11, RZ, P6, !PT ;  /* 0x0000000b46767c10 */ /* 0x000fe2000b7fe4ff */
[----:B------:R-:W-:Y:S01]  /*5130*/  IMAD R46, R247, UR75, RZ ;  /* 0x0000004bf72e7c24 */ /* 0x000fe2000f8e02ff */
[----:B------:R-:W-:Y:S01]  /*5140*/  R2UR UR10, R71 ;  /* 0x00000000470a72ca */ /* 0x000fe200000e0000 */
[----:B------:R-:W-:Y:S01]  /*5150*/  IMAD R46, R250, UR75, RZ ;  /* 0x0000004bfa2e7c24 */ /* 0x000fe2000f8e02ff */
[----:B------:R-:W-:Y:S01]  /*5160*/  R2UR UR11, R83 ;  /* 0x00000000530b72ca */ /* 0x000fe200000e0000 */
[----:B------:R-:W-:Y:S01]  /*5170*/  IMAD R46, R128, UR75, RZ ;  /* 0x0000004b802e7c24 */ /* 0x000fe2000f8e02ff */
[----:B------:R-:W-:-:S02]  /*5180*/  R2UR UR44, R82 ;  /* 0x00000000522c72ca */ /* 0x000fc400000e0000 */
[----:B------:R-:W-:Y:S02]  /*5190*/  CS2R R82, SRZ ;  /* 0x0000000000527805 */ /* 0x000fe4000001ff00 */
[----:B------:R-:W-:Y:S02]  /*51a0*/  R2UR UR45, R81 ;  /* 0x00000000512d72ca */ /* 0x000fe400000e0000 */
[----:B------:R-:W-:Y:S02]  /*51b0*/  CS2R R70, SRZ ;  /* 0x0000000000467805 */ /* 0x000fe4000001ff00 */
[----:B------:R-:W-:Y:S02]  /*51c0*/  R2UR UR46, R80 ;  /* 0x00000000502e72ca */ /* 0x000fe400000e0000 */
[----:B------:R-:W-:Y:S02]  /*51d0*/  CS2R R80, SRZ ;  /* 0x0000000000507805 */ /* 0x000fe4000001ff00 */
[----:B------:R-:W-:Y:S01]  /*51e0*/  R2UR UR47, R79 ;  /* 0x000000004f2f72ca */ /* 0x000fe200000e0000 */
[----:B------:R-:W-:Y:S01]  /*51f0*/  IMAD R46, R98, UR75, RZ ;  /* 0x0000004b622e7c24 */ /* 0x000fe2000f8e02ff */
[----:B------:R-:W-:-:S02]  /*5200*/  R2UR UR48, R78 ;  /* 0x000000004e3072ca */ /* 0x000fc400000e0000 */
[----:B------:R-:W-:Y:S02]  /*5210*/  CS2R R78, SRZ ;  /* 0x00000000004e7805 */ /* 0x000fe4000001ff00 */
[----:B------:R-:W-:Y:S02]  /*5220*/  R2UR UR49, R77 ;  /* 0x000000004d3172ca */ /* 0x000fe400000e0000 */
[----:B------:R-:W-:Y:S02]  /*5230*/  R2UR UR50, R76 ;  /* 0x000000004c3272ca */ /* 0x000fe400000e0000 */
[----:B------:R-:W-:Y:S02]  /*5240*/  CS2R R76, SRZ ;  /* 0x00000000004c7805 */ /* 0x000fe4000001ff00 */
[----:B------:R-:W-:Y:S02]  /*5250*/  R2UR UR51, R75 ;  /* 0x000000004b3372ca */ /* 0x000fe400000e0000 */
        /* <DEDUP_REMOVED lines=9> */
[----:B------:R-:W-:Y:S02]  /*52f0*/  CS2R R66, SRZ ;  /* 0x0000000000427805 */ /* 0x000fe4000001ff00 */
[----:B------:R-:W-:Y:S02]  /*5300*/  R2UR UR58, R65 ;  /* 0x00000000413a72ca */ /* 0x000fe400000e0000 */
[----:B------:R-:W-:Y:S02]  /*5310*/  R2UR UR59, R64 ;  /* 0x00000000403b72ca */ /* 0x000fe400000e0000 */
[----:B------:R-:W-:-:S02]  /*5320*/  CS2R R64, SRZ ;  /* 0x0000000000407805 */ /* 0x000fc4000001ff00 */
[----:B------:R-:W-:Y:S02]  /*5330*/  R2UR UR60, R63 ;  /* 0x000000003f3c72ca */ /* 0x000fe400000e0000 */
[----:B------:R-:W-:-:S13]  /*5340*/  CS2R R62, SRZ ;  /* 0x00000000003e7805 */ /* 0x000fda000001ff00 */
.L_x_2:
[----:B------:R-:W0:Y:S01]  /*5350*/  LDCU UR75, c[0x0][0x3a8] ;  /* 0x00007500ff4b77ac */ /* 0x000e220008000800 */
[C---:B------:R-:W-:Y:S02]  /*5360*/  LOP3.LUT R142, R0.reuse, 0x2, RZ, 0xfc, !PT ;  /* 0x00000002008e7812 */ /* 0x040fe400078efcff */
[C---:B------:R-:W-:Y:S01]  /*5370*/  LOP3.LUT R44, R0.reuse, 0x2c, RZ, 0xfc, !PT ;  /* 0x0000002c002c7812 */ /* 0x040fe200078efcff */
[----:B------:R-:W1:Y:S01]  /*5380*/  LDCU UR76, c[0x0][0x3a8] ;  /* 0x00007500ff4c77ac */ /* 0x000e620008000800 */
[----:B------:R-:W-:Y:S02]  /*5390*/  ISETP.GE.AND P6, PT, R0, UR17, PT ;  /* 0x0000001100007c0c */ /* 0x000fe4000bfc6270 */
[----:B------:R-:W-:Y:S02]  /*53a0*/  ISETP.GE.AND P3, PT, R44, UR17, PT ;  /* 0x000000112c007c0c */ /* 0x000fe4000bf66270 */
[----:B------:R-:W-:Y:S02]  /*53b0*/  LOP3.LUT R44, R0, 0x2e, RZ, 0xfc, !PT ;  /* 0x0000002e002c7812 */ /* 0x000fe400078efcff */
[----:B------:R-:W-:-:S02]  /*53c0*/  PRMT R51, RZ, 0x7610, R51 ;  /* 0x00007610ff337816 */ /* 0x000fc40000000033 */
[C---:B------:R-:W-:Y:S02]  /*53d0*/  LOP3.LUT R45, R0.reuse, 0x2a, RZ, 0xfc, !PT ;  /* 0x0000002a002d7812 */ /* 0x040fe400078efcff */
[C---:B------:R-:W-:Y:S02]  /*53e0*/  LOP3.LUT R49, R0.reuse, 0x2, RZ, 0xfc, !PT ;  /* 0x0000000200317812 */ /* 0x040fe400078efcff */
[----:B------:R-:W-:Y:S01]  /*53f0*/  ISETP.GE.AND P1, PT, R45, UR17, PT ;  /* 0x000000112d007c0c */ /* 0x000fe2000bf26270 */
[----:B0-----:R-:W-:Y:S01]  /*5400*/  IMAD R48, R0, UR75, RZ ;  /* 0x0000004b00307c24 */ /* 0x001fe2000f8e02ff */
[----:B------:R-:W0:Y:S01]  /*5410*/  LDCU UR75, c[0x0][0x3a8] ;  /* 0x00007500ff4b77ac */ /* 0x000e220008000800 */
[----:B------:R-:W-:Y:S01]  /*5420*/  ISETP.GE.AND P0, PT, R49, UR17, PT ;  /* 0x0000001131007c0c */ /* 0x000fe2000bf06270 */
[----:B-1----:R-:W-:Y:S02]  /*5430*/  IMAD R142, R142, UR76, RZ ;  /* 0x0000004c8e8e7c24 */ /* 0x002fe4000f8e02ff */
[----:B------:R-:W-:Y:S01]  /*5440*/  IADD3 R46, P2, PT, R48, R4, RZ ;  /* 0x00000004302e7210 */ /* 0x000fe20007f5e0ff */
[----:B------:R-:W1:Y:S01]  /*5450*/  LDCU UR76, c[0x0][0x3a8] ;  /* 0x00007500ff4c77ac */ /* 0x000e620008000800 */
[----:B------:R-:W-:-:S02]  /*5460*/  LOP3.LUT R49, R0, 0x4, RZ, 0xfc, !PT ;  /* 0x0000000400317812 */ /* 0x000fc400078efcff */
[-C--:B------:R-:W-:Y:S02]  /*5470*/  LEA.HI.X.SX32 R47, R48, R3.reuse, 0x1, P2 ;  /* 0x00000003302f7211 */ /* 0x080fe400010f0eff */
[----:B------:R-:W-:Y:S02]  /*5480*/  LOP3.LUT R48, R0, 0x4, RZ, 0xfc, !PT ;  /* 0x0000000400307812 */ /* 0x000fe400078efcff */
[----:B------:R-:W-:Y:S01]  /*5490*/  ISETP.GE.AND P2, PT, R44, UR17, PT ;  /* 0x000000112c007c0c */ /* 0x000fe2000bf46270 */
[----:B------:R2:W3:Y:S01]  /*54a0*/  @!P6 LDG.E.U8 R51, desc[UR6][R46.64] ;  /* 0x000000062e33e981 */ /* 0x0004e2000c1e1100 */
[----:B------:R-:W-:Y:S02]  /*54b0*/  IADD3 R44, P4, PT, R142, R4, RZ ;  /* 0x000000048e2c7210 */ /* 0x000fe40007f9e0ff */
[----:B------:R-:W-:Y:S01]  /*54c0*/  ISETP.GE.AND P5, PT, R49, UR17, PT ;  /* 0x0000001131007c0c */ /* 0x000fe2000bfa6270 */
[----:B0-----:R-:W-:Y:S01]  /*54d0*/  IMAD R48, R48, UR75, RZ ;  /* 0x0000004b30307c24 */ /* 0x001fe2000f8e02ff */
[----:B------:R-:W0:Y:S01]  /*54e0*/  LDCU UR75, c[0x0][0x3a8] ;  /* 0x00007500ff4b77ac */ /* 0x000e220008000800 */
[----:B------:R-:W-:-:S02]  /*54f0*/  LEA.HI.X.SX32 R45, R142, R3, 0x1, P4 ;  /* 0x000000038e2d7211 */ /* 0x000fc400020f0eff */
[----:B------:R-:W-:Y:S02]  /*5500*/  LOP3.LUT R142, R0, 0x6, RZ, 0xfc, !PT ;  /* 0x00000006008e7812 */ /* 0x000fe400078efcff */
[----:B--2---:R-:W-:-:S03]  /*5510*/  IADD3 R46, P6, PT, R48, R4, RZ ;  /* 0x00000004302e7210 */ /* 0x004fc60007fde0ff */
[----:B-1----:R-:W-:Y:S01]  /*5520*/  IMAD R142, R142, UR76, RZ ;  /* 0x0000004c8e8e7c24 */ /* 0x002fe2000f8e02ff */
[----:B------:R-:W-:Y:S01]  /*5530*/  LEA.HI.X.SX32 R47, R48, R3, 0x1, P6 ;  /* 0x00000003302f7211 */ /* 0x000fe200030f0eff */
[----:B------:R-:W1:Y:S01]  /*5540*/  LDCU UR76, c[0x0][0x3a8] ;  /* 0x00007500ff4c77ac */ /* 0x000e620008000800 */
[----:B------:R-:W-:Y:S02]  /*5550*/  LOP3.LUT R48, R0, 0x8, RZ, 0xfc, !PT ;  /* 0x0000000800307812 */ /* 0x000fe400078efcff */
[----:B------:R-:W-:Y:S02]  /*5560*/  PRMT R53, RZ, 0x7610, R53 ;  /* 0x00007610ff357816 */ /* 0x000fe40000000035 */
[----:B------:R-:W-:Y:S01]  /*5570*/  PRMT R50, RZ, 0x7610, R50 ;  /* 0x00007610ff327816 */ /* 0x000fe20000000032 */
[----:B0-----:R-:W-:Y:S01]  /*5580*/  IMAD R48, R48, UR75, RZ ;  /* 0x0000004b30307c24 */ /* 0x001fe2000f8e02ff */
[----:B------:R-:W0:Y:S02]  /*5590*/  LDCU UR75, c[0x0][0x3a8] ;  /* 0x00007500ff4b77ac */ /* 0x000e240008000800 */
[----:B------:R2:W4:Y:S01]  /*55a0*/  @!P0 LDG.E.U8 R53, desc[UR6][R44.64] ;  /* 0x000000062c358981 */ /* 0x000522000c1e1100 */
[----:B------:R-:W-:-:S03]  /*55b0*/  LOP3.LUT R49, R0, 0x6, RZ, 0xfc, !PT ;  /* 0x0000000600317812 */ /* 0x000fc600078efcff */
[----:B------:R5:W3:Y:S01]  /*55c0*/  @!P5 LDG.E.U8 R50, desc[UR6][R46.64] ;  /* 0x000000062e32d981 */ /* 0x000ae2000c1e1100 */
[----:B------:R-:W-:Y:S02]  /*55d0*/  ISETP.GE.AND P4, PT, R49, UR17, PT ;  /* 0x0000001131007c0c */ /* 0x000fe4000bf86270 */
[-C--:B--2---:R-:W-:Y:S02]  /*55e0*/  IADD3 R44, P0, PT, R142, R4.reuse, RZ ;  /* 0x000000048e2c7210 */ /* 0x084fe40007f1e0ff */
[----:B------:R-:W-:Y:S02]  /*55f0*/  LOP3.LUT R49, R0, 0x8, RZ, 0xfc, !PT ;  /* 0x0000000800317812 */ /* 0x000fe400078efcff */
[----:B------:R-:W-:Y:S02]  /*5600*/  LEA.HI.X.SX32 R45, R142, R3, 0x1, P0 ;  /* 0x000000038e2d7211 */ /* 0x000fe400000f0eff */
[----:B-----5:R-:W-:Y:S02]  /*5610*/  IADD3 R46, P5, PT, R48, R4, RZ ;  /* 0x00000004302e7210 */ /* 0x020fe40007fbe0ff */
[----:B------:R-:W-:-:S02]  /*5620*/  LOP3.LUT R142, R0, 0xa, RZ, 0xfc, !PT ;  /* 0x0000000a008e7812 */ /* 0x000fc400078efcff */
[----:B------:R-:W-:Y:S02]  /*5630*/  LEA.HI.X.SX32 R47, R48, R3, 0x1, P5 ;  /* 0x00000003302f7211 */ /* 0x000fe400028f0eff */
[----:B------:R-:W-:Y:S01]  /*5640*/  ISETP.GE.AND P6, PT, R49, UR17, PT ;  /* 0x0000001131007c0c */ /* 0x000fe2000bfc6270 */
[----:B-1----:R-:W-:Y:S01]  /*5650*/  IMAD R142, R142, UR76, RZ ;  /* 0x0000004c8e8e7c24 */ /* 0x002fe2000f8e02ff */
[C---:B------:R-:W-:Y:S01]  /*5660*/  LOP3.LUT R48, R0.reuse, 0xc, RZ, 0xfc, !PT ;  /* 0x0000000c00307812 */ /* 0x040fe200078efcff */
[----:B------:R-:W1:Y:S01]  /*5670*/  LDCU UR76, c[0x0][0x3a8] ;  /* 0x00007500ff4c77ac */ /* 0x000e620008000800 */
[----:B------:R-:W-:Y:S02]  /*5680*/  LOP3.LUT R49, R0, 0xa, RZ, 0xfc, !PT ;  /* 0x0000000a00317812 */ /* 0x000fe400078efcff */
[----:B------:R-:W-:Y:S01]  /*5690*/  PRMT R52, RZ, 0x7610, R52 ;  /* 0x00007610ff347816 */ /* 0x000fe20000000034 */
[----:B0-----:R-:W-:Y:S01]  /*56a0*/  IMAD R48, R48, UR75, RZ ;  /* 0x0000004b30307c24 */ /* 0x001fe2000f8e02ff */
[----:B------:R-:W0:Y:S01]  /*56b0*/  LDCU UR75, c[0x0][0x3a8] ;  /* 0x00007500ff4b77ac */ /* 0x000e220008000800 */
[----:B------:R-:W-:-:S02]  /*56c0*/  PRMT R55, RZ, 0x7610, R55 ;  /* 0x00007610ff377816 */ /* 0x000fc40000000037 */
[----:B------:R-:W-:Y:S01]  /*56d0*/  ISETP.GE.AND P0, PT, R49, UR17, PT ;  /* 0x0000001131007c0c */ /* 0x000fe2000bf06270 */
[----:B------:R2:W5:Y:S01]  /*56e0*/  @!P4 LDG.E.U8 R52, desc[UR6][R44.64] ;  /* 0x000000062c34c981 */ /* 0x000562000c1e1100 */
[----:B------:R-:W-:-:S03]  /*56f0*/  LOP3.LUT R49, R0, 0xc, RZ, 0xfc, !PT ;  /* 0x0000000c00317812 */ /* 0x000fc600078efcff */
[----:B------:R0:W3:Y:S01]  /*5700*/  @!P6 LDG.E.U8 R55, desc[UR6][R46.64] ;  /* 0x000000062e37e981 */ /* 0x0000e2000c1e1100 */
[----:B------:R-:W-:Y:S02]  /*5710*/  ISETP.GE.AND P5, PT, R49, UR17, PT ;  /* 0x0000001131007c0c */ /* 0x000fe4000bfa6270 */
[----:B------:R-:W-:Y:S02]  /*5720*/  LOP3.LUT R49, R0, 0xe, RZ, 0xfc, !PT ;  /* 0x0000000e00317812 */ /* 0x000fe400078efcff */
[-C--:B--2---:R-:W-:Y:S02]  /*5730*/  IADD3 R44, P4, PT, R142, R4.reuse, RZ ;  /* 0x000000048e2c7210 */ /* 0x084fe40007f9e0ff */
[----:B0-----:R-:W-:Y:S02]  /*5740*/  IADD3 R46, P6, PT, R48, R4, RZ ;  /* 0x00000004302e7210 */ /* 0x001fe40007fde0ff */
[-C--:B------:R-:W-:Y:S02]  /*5750*/  LEA.HI.X.SX32 R45, R142, R3.reuse, 0x1, P4 ;  /* 0x000000038e2d7211 */ /* 0x080fe400020f0eff */
[C---:B------:R-:W-:Y:S01]  /*5760*/  ISETP.GE.AND P4, PT, R49.reuse, UR17, PT ;  /* 0x0000001131007c0c */ /* 0x040fe2000bf86270 */
[----:B-1----:R-:W-:Y:S01]  /*5770*/  IMAD R49, R49, UR76, RZ ;  /* 0x0000004c31317c24 */ /* 0x002fe2000f8e02ff */
[----:B------:R-:W-:Y:S01]  /*5780*/  LEA.HI.X.SX32 R47, R48, R3, 0x1, P6 ;  /* 0x00000003302f7211 */ /* 0x000fe200030f0eff */
[----:B------:R-:W0:Y:S01]  /*5790*/  LDCU UR76, c[0x0][0x3a8] ;  /* 0x00007500ff4c77ac */ /* 0x000e220008000800 */
[----:B------:R-:W-:-:S02]  /*57a0*/  LOP3.LUT R48, R0, 0x10, RZ, 0xfc, !PT ;  /* 0x0000001000307812 */ /* 0x000fc400078efcff */
[----:B------:R-:W-:-:S03]  /*57b0*/  PRMT R57, RZ, 0x7610, R57 ;  /* 0x00007610ff397816 */ /* 0x000fc60000000039 */
[----:B------:R-:W-:Y:S01]  /*57c0*/  IMAD R48, R48, UR75, RZ ;  /* 0x0000004b30307c24 */ /* 0x000fe2000f8e02ff */
[----:B------:R-:W1:Y:S01]  /*57d0*/  LDCU UR75, c[0x0][0x3a8] ;  /* 0x00007500ff4b77ac */ /* 0x000e620008000800 */
[----:B------:R-:W-:Y:S01]  /*57e0*/  PRMT R54, RZ, 0x7610, R54 ;  /* 0x00007610ff367816 */ /* 0x000fe20000000036 */
[----:B------:R2:W3:Y:S01]  /*57f0*/  @!P0 LDG.E.U8 R57, desc[UR6][R44.64] ;  /* 0x000000062c398981 */ /* 0x0004e2000c1e1100 */
[----:B------:R-:W-:-:S04]  /*5800*/  LOP3.LUT R142, R0, 0x10, RZ, 0xfc, !PT ;  /* 0x00000010008e7812 */ /* 0x000fc800078efcff */
[----:B------:R0:W3:Y:S01]  /*5810*/  @!P5 LDG.E.U8 R54, desc[UR6][R46.64] ;  /* 0x000000062e36d981 */ /* 0x0000e2000c1e1100 */
[----:B--2---:R-:W-:-:S04]  /*5820*/  IADD3 R44, P0, PT, R49, R4, RZ ;  /* 0x00000004312c7210 */ /* 0x004fc80007f1e0ff */
[-C--:B------:R-:W-:Y:S01]  /*5830*/  LEA.HI.X.SX32 R45, R49, R3.reuse, 0x1, P0 ;  /* 0x00000003312d7211 */ /* 0x080fe200000f0eff */
[----:B0-----:R-:W-:Y:S01]  /*5840*/  IMAD R49, R252, UR76, RZ ;  /* 0x0000004cfc317c24 */ /* 0x001fe2000f8e02ff */
[----:B------:R-:W-:Y:S01]  /*5850*/  IADD3 R46, P5, PT, R48, R4, RZ ;  /* 0x00000004302e7210 */ /* 0x000fe20007fbe0ff */
[----:B------:R-:W0:Y:S01]  /*5860*/  LDCU UR76, c[0x0][0x3a8] ;  /* 0x00007500ff4c77ac */ /* 0x000e220008000800 */
[----:B------:R-:W-:Y:S02]  /*5870*/  ISETP.GE.AND P6, PT, R142, UR17, PT ;  /* 0x000000118e007c0c */ /* 0x000fe4000bfc6270 */
[----:B------:R-:W-:Y:S01]  /*5880*/  LEA.HI.X.SX32 R47, R48, R3, 0x1, P5 ;  /* 0x00000003302f7211 */ /* 0x000fe200028f0eff */
[----:B-1----:R-:W-:Y:S01]  /*5890*/  IMAD R48, R251, UR75, RZ ;  /* 0x0000004bfb307c24 */ /* 0x002fe2000f8e02ff */
[----:B------:R-:W1:Y:S01]  /*58a0*/  LDCU UR75, c[0x0][0x3a8] ;  /* 0x00007500ff4b77ac */ /* 0x000e620008000800 */
[----:B------:R-:W-:Y:S02]  /*58b0*/  PRMT R56, RZ, 0x7610, R56 ;  /* 0x00007610ff387816 */ /* 0x000fe40000000038 */
[----:B------:R-:W-:-:S04]  /*58c0*/  PRMT R59, RZ, 0x7610, R59 ;  /* 0x00007610ff3b7816 */ /* 0x000fc8000000003b */
[----:B------:R2:W3:Y:S01]  /*58d0*/  @!P4 LDG.E.U8 R56, desc[UR6][R44.64] ;  /* 0x000000062c38c981 */ /* 0x0004e2000c1e1100 */
[----:B------:R-:W-:-:S03]  /*58e0*/  ISETP.GE.AND P0, PT, R252, UR17, PT ;  /* 0x00000011fc007c0c */ /* 0x000fc6000bf06270 */
[----:B------:R0:W3:Y:S01]  /*58f0*/  @!P6 LDG.E.U8 R59, desc[UR6][R46.64] ;  /* 0x000000062e3be981 */ /* 0x0000e2000c1e1100 */
[----:B--2---:R-:W-:-:S04]  /*5900*/  IADD3 R44, P4, PT, R49, R4, RZ ;  /* 0x00000004312c7210 */ /* 0x004fc80007f9e0ff */
[-C--:B------:R-:W-:Y:S01]  /*5910*/  LEA.HI.X.SX32 R45, R49, R3.reuse, 0x1, P4 ;  /* 0x00000003312d7211 */ /* 0x080fe200020f0eff */
[----:B0-----:R-:W-:Y:S01]  /*5920*/  IMAD R49, R250, UR76, RZ ;  /* 0x0000004cfa317c24 */ /* 0x001fe2000f8e02ff */
[C---:B------:R-:W-:Y:S01]  /*5930*/  IADD3 R46, P6, PT, R48.reuse, R4, RZ ;  /* 0x00000004302e7210 */ /* 0x040fe20007fde0ff */
[----:B------:R-:W0:Y:S01]  /*5940*/  LDCU UR76, c[0x0][0x3a8] ;  /* 0x00007500ff4c77ac */ /* 0x000e220008000800 */
[----:B------:R-:W-:Y:S02]  /*5950*/  ISETP.GE.AND P5, PT, R251, UR17, PT ;  /* 0x00000011fb007c0c */ /* 0x000fe4000bfa6270 */
[----:B------:R-:W-:Y:S01]  /*5960*/  LEA.HI.X.SX32 R47, R48, R3, 0x1, P6 ;  /* 0x00000003302f7211 */ /* 0x000fe200030f0eff */
[----:B-1----:R-:W-:Y:S01]  /*5970*/  IMAD R48, R249, UR75, RZ ;  /* 0x0000004bf9307c24 */ /* 0x002fe2000f8e02ff */
[----:B------:R-:W1:Y:S01]  /*5980*/  LDCU UR75, c[0x0][0x3a8] ;  /* 0x00007500ff4b77ac */ /* 0x000e620008000800 */
[----:B------:R-:W-:Y:S02]  /*5990*/  PRMT R97, RZ, 0x7610, R97 ;  /* 0x00007610ff617816 */ /* 0x000fe40000000061 */
[----:B------:R-:W-:-:S04]  /*59a0*/  PRMT R58, RZ, 0x7610, R58 ;  /* 0x00007610ff3a7816 */ /* 0x000fc8000000003a */
[----:B------:R2:W4:Y:S01]  /*59b0*/  @!P0 LDG.E.U8 R97, desc[UR6][R44.64] ;  /* 0x000000062c618981 */ /* 0x000522000c1e1100 */
[----:B------:R-:W-:-:S03]  /*59c0*/  ISETP.GE.AND P4, PT, R250, UR17, PT ;  /* 0x00000011fa007c0c */ /* 0x000fc6000bf86270 */
[----:B------:R0:W5:Y:S01]  /*59d0*/  @!P5 LDG.E.U8 R58, desc[UR6][R46.64] ;  /* 0x000000062e3ad981 */ /* 0x000162000c1e1100 */
        /* <DEDUP_REMOVED lines=11> */
[----:B------:R2:W5:Y:S01]  /*5a90*/  @!P4 LDG.E.U8 R96, desc[UR6][R44.64] ;  /* 0x000000062c60c981 */ /* 0x000562000c1e1100 */
        /* <DEDUP_REMOVED lines=26> */
[----:B------:R-:W-:-:S02]  /*5c40*/  ISETP.GE.AND P6, PT, R241, UR17, PT ;  /* 0x00000011f1007c0c */ /* 0x000fc4000bfc6270 */
[----:B------:R-:W-:Y:S02]  /*5c50*/  PRMT R127, RZ, 0x7610, R127 ;  /* 0x00007610ff7f7816 */ /* 0x000fe4000000007f */
[----:B------:R2:W5:Y:S01]  /*5c60*/  @!P5 LDG.E.U8 R126, desc[UR6][R44.64] ;  /* 0x000000062c7ed981 */ /* 0x000562000c1e1100 */
[----:B------:R-:W-:Y:S02]  /*5c70*/  ISETP.GE.AND P4, PT, R239, UR17, PT ;  /* 0x00000011ef007c0c */ /* 0x000fe4000bf86270 */
[----:B------:R-:W-:Y:S01]  /*5c80*/  PRMT R129, RZ, 0x7610, R129 ;  /* 0x00007610ff817816 */ /* 0x000fe20000000081 */
[----:B------:R1:W5:Y:S01]  /*5c90*/  @!P0 LDG.E.U8 R127, desc[UR6][R46.64] ;  /* 0x000000062e7f8981 */ /* 0x000362000c1e1100 */
[----:B--2---:R-:W-:Y:S01]  /*5ca0*/  IADD3 R44, P5, PT, R49, R4, RZ ;  /* 0x00000004312c7210 */ /* 0x004fe20007fbe0ff */
[----:B0-----:R-:W-:-:S03]  /*5cb0*/  IMAD R142, R218, UR76, RZ ;  /* 0x0000004cda8e7c24 */ /* 0x001fc6000f8e02ff */
[-C--:B------:R-:W-:Y:S02]  /*5cc0*/  LEA.HI.X.SX32 R45, R49, R3.reuse, 0x1, P5 ;  /* 0x00000003312d7211 */ /* 0x080fe400028f0eff */
[----:B-1----:R-:W-:Y:S02]  /*5cd0*/  IADD3 R46, P0, PT, R48, R4, RZ ;  /* 0x00000004302e7210 */ /* 0x002fe40007f1e0ff */
[----:B------:R-:W-:Y:S01]  /*5ce0*/  ISETP.GE.AND P5, PT, R218, UR17, PT ;  /* 0x00000011da007c0c */ /* 0x000fe2000bfa6270 */
[----:B------:R0:W2:Y:S01]  /*5cf0*/  @!P6 LDG.E.U8 R129, desc[UR6][R44.64] ;  /* 0x000000062c81e981 */ /* 0x0000a2000c1e1100 */
[----:B------:R-:W-:Y:S01]  /*5d00*/  PRMT R128, RZ, 0x7610, R128 ;  /* 0x00007610ff807816 */ /* 0x000fe20000000080 */
[C---:B------:R-:W-:Y:S01]  /*5d10*/  IMAD R49, R217.reuse, UR75, RZ ;  /* 0x0000004bd9317c24 */ /* 0x040fe2000f8e02ff */
[----:B------:R-:W-:Y:S02]  /*5d20*/  LEA.HI.X.SX32 R47, R48, R3, 0x1, P0 ;  /* 0x00000003302f7211 */ /* 0x000fe400000f0eff */
[----:B------:R-:W-:-:S02]  /*5d30*/  ISETP.GE.AND P6, PT, R217, UR17, PT ;  /* 0x00000011d9007c0c */ /* 0x000fc4000bfc6270 */
[----:B------:R-:W-:Y:S01]  /*5d40*/  PRMT R130, RZ, 0x7610, R130 ;  /* 0x00007610ff827816 */ /* 0x000fe20000000082 */
[----:B------:R1:W2:Y:S01]  /*5d50*/  @!P4 LDG.E.U8 R128, desc[UR6][R46.64] ;  /* 0x000000062e80c981 */ /* 0x0002a2000c1e1100 */
[----:B0-----:R-:W-:-:S04]  /*5d60*/  IADD3 R44, P0, PT, R142, R4, RZ ;  /* 0x000000048e2c7210 */ /* 0x001fc80007f1e0ff */
[----:B------:R-:W-:Y:S02]  /*5d70*/  LEA.HI.X.SX32 R45, R142, R3, 0x1, P0 ;  /* 0x000000038e2d7211 */ /* 0x000fe400000f0eff */
[----:B-1----:R-:W-:-:S03]  /*5d80*/  IADD3 R46, P4, PT, R49, R4, RZ ;  /* 0x00000004312e7210 */ /* 0x002fc60007f9e0ff */
[----:B------:R0:W2:Y:S01]  /*5d90*/  @!P5 LDG.E.U8 R130, desc[UR6][R44.64] ;  /* 0x000000062c82d981 */ /* 0x0000a2000c1e1100 */
[----:B------:R-:W-:Y:S02]  /*5da0*/  PRMT R131, RZ, 0x7610, R131 ;  /* 0x00007610ff837816 */ /* 0x000fe40000000083 */
[----:B------:R-:W-:Y:S02]  /*5db0*/  LEA.HI.X.SX32 R47, R49, R3, 0x1, P4 ;  /* 0x00000003312f7211 */ /* 0x000fe400020f0eff */
[----:B------:R-:W-:Y:S02]  /*5dc0*/  LOP3.LUT R48, R0, 0x30, RZ, 0xfc, !PT ;  /* 0x0000003000307812 */ /* 0x000fe400078efcff */
[----:B------:R-:W-:Y:S01]  /*5dd0*/  PRMT R133, RZ, 0x7610, R133 ;  /* 0x00007610ff857816 */ /* 0x000fe20000000085 */
[----:B------:R1:W2:Y:S01]  /*5de0*/  @!P6 LDG.E.U8 R131, desc[UR6][R46.64] ;  /* 0x000000062e83e981 */ /* 0x0002a2000c1e1100 */
[----:B0-----:R-:W-:Y:S02]  /*5df0*/  IADD3 R44, P5, PT, R124, R4, RZ ;  /* 0x000000047c2c7210 */ /* 0x001fe40007fbe0ff */
[----:B------:R-:W-:-:S02]  /*5e00*/  ISETP.GE.AND P0, PT, R48, UR17, PT ;  /* 0x0000001130007c0c */ /* 0x000fc4000bf06270 */
[-C--:B------:R-:W-:Y:S02]  /*5e10*/  LEA.HI.X.SX32 R45, R124, R3.reuse, 0x1, P5 ;  /* 0x000000037c2d7211 */ /* 0x080fe400028f0eff */
[----:B------:R-:W-:Y:S02]  /*5e20*/  LOP3.LUT R48, R0, 0x32, RZ, 0xfc, !PT ;  /* 0x0000003200307812 */ /* 0x000fe400078efcff */
[C---:B-1----:R-:W-:Y:S01]  /*5e30*/  IADD3 R46, P6, PT, R123.reuse, R4, RZ ;  /* 0x000000047b2e7210 */ /* 0x042fe20007fde0ff */
[----:B------:R0:W2:Y:S01]  /*5e40*/  @!P1 LDG.E.U8 R133, desc[UR6][R44.64] ;  /* 0x000000062c859981 */ /* 0x0000a2000c1e1100 */
[----:B------:R-:W-:Y:S02]  /*5e50*/  PRMT R134, RZ, 0x7610, R134 ;  /* 0x00007610ff867816 */ /* 0x000fe40000000086 */
[----:B------:R-:W-:Y:S02]  /*5e60*/  LEA.HI.X.SX32 R47, R123, R3, 0x1, P6 ;  /* 0x000000037b2f7211 */ /* 0x000fe400030f0eff */
[----:B------:R-:W-:-:S02]  /*5e70*/  ISETP.GE.AND P4, PT, R48, UR17, PT ;  /* 0x0000001130007c0c */ /* 0x000fc4000bf86270 */
[----:B------:R-:W-:Y:S01]  /*5e80*/  LOP3.LUT R48, R0, 0x34, RZ, 0xfc, !PT ;  /* 0x0000003400307812 */ /* 0x000fe200078efcff */
[----:B------:R1:W2:Y:S01]  /*5e90*/  @!P3 LDG.E.U8 R134, desc[UR6][R46.64] ;  /* 0x000000062e86b981 */ /* 0x0002a2000c1e1100 */
[CC--:B0-----:R-:W-:Y:S02]  /*5ea0*/  IADD3 R44, P6, PT, R121.reuse, R4.reuse, RZ ;  /* 0x00000004792c7210 */ /* 0x0c1fe40007fde0ff */
[----:B------:R-:W-:Y:S02]  /*5eb0*/  ISETP.GE.AND P5, PT, R48, UR17, PT ;  /* 0x0000001130007c0c */ /* 0x000fe4000bfa6270 */
[----:B------:R-:W-:Y:S02]  /*5ec0*/  LEA.HI.X.SX32 R45, R121, R3, 0x1, P6 ;  /* 0x00000003792d7211 */ /* 0x000fe400030f0eff */
[----:B------:R-:W-:Y:S02]  /*5ed0*/  LOP3.LUT R48, R0, 0x36, RZ, 0xfc, !PT ;  /* 0x0000003600307812 */ /* 0x000fe400078efcff */
[----:B-1----:R-:W-:-:S02]  /*5ee0*/  IADD3 R46, P6, PT, R120, R4, RZ ;  /* 0x00000004782e7210 */ /* 0x002fc40007fde0ff */
[----:B------:R-:W-:Y:S02]  /*5ef0*/  PRMT R137, RZ, 0x7610, R137 ;  /* 0x00007610ff897816 */ /* 0x000fe40000000089 */
[----:B------:R-:W-:Y:S02]  /*5f00*/  PRMT R139, RZ, 0x7610, R139 ;  /* 0x00007610ff8b7816 */ /* 0x000fe4000000008b */
[----:B------:R-:W-:Y:S02]  /*5f10*/  LEA.HI.X.SX32 R47, R120, R3, 0x1, P6 ;  /* 0x00000003782f7211 */ /* 0x000fe400030f0eff */
[----:B------:R-:W-:Y:S01]  /*5f20*/  ISETP.GE.AND P1, PT, R48, UR17, PT ;  /* 0x0000001130007c0c */ /* 0x000fe2000bf26270 */
[----:B------:R0:W2:Y:S01]  /*5f30*/  @!P0 LDG.E.U8 R137, desc[UR6][R44.64] ;  /* 0x000000062c898981 */ /* 0x0000a2000c1e1100 */
[----:B------:R-:W-:-:S03]  /*5f40*/  LOP3.LUT R48, R0, 0x38, RZ, 0xfc, !PT ;  /* 0x0000003800307812 */ /* 0x000fc600078efcff */
[----:B------:R1:W2:Y:S01]  /*5f50*/  @!P4 LDG.E.U8 R139, desc[UR6][R46.64] ;  /* 0x000000062e8bc981 */ /* 0x0002a2000c1e1100 */
[----:B------:R-:W-:Y:S02]  /*5f60*/  ISETP.GE.AND P3, PT, R48, UR17, PT ;  /* 0x0000001130007c0c */ /* 0x000fe4000bf66270 */
[----:B------:R-:W-:Y:S02]  /*5f70*/  LOP3.LUT R48, R0, 0x3a, RZ, 0xfc, !PT ;  /* 0x0000003a00307812 */ /* 0x000fe400078efcff */
[-C--:B0-----:R-:W-:Y:S02]  /*5f80*/  IADD3 R44, P6, PT, R119, R4.reuse, RZ ;  /* 0x00000004772c7210 */ /* 0x081fe40007fde0ff */
[----:B-1----:R-:W-:Y:S02]  /*5f90*/  IADD3 R46, P4, PT, R149, R4, RZ ;  /* 0x00000004952e7210 */ /* 0x002fe40007f9e0ff */
[----:B------:R-:W-:Y:S02]  /*5fa0*/  PRMT R132, RZ, 0x7610, R132 ;  /* 0x00007610ff847816 */ /* 0x000fe40000000084 */
[----:B------:R-:W-:-:S02]  /*5fb0*/  PRMT R136, RZ, 0x7610, R136 ;  /* 0x00007610ff887816 */ /* 0x000fc40000000088 */
[-C--:B------:R-:W-:Y:S02]  /*5fc0*/  LEA.HI.X.SX32 R45, R119, R3.reuse, 0x1, P6 ;  /* 0x00000003772d7211 */ /* 0x080fe400030f0eff */
        /* <DEDUP_REMOVED lines=14> */
[----:B------:R0:W2:Y:S04]  /*60b0*/  @!P3 LDG.E.U8 R141, desc[UR6][R44.64] ;  /* 0x000000062c8db981 */ /* 0x0000a8000c1e1100 */
[----:B------:R1:W2:Y:S01]  /*60c0*/  @!P0 LDG.E.U8 R143, desc[UR6][R46.64] ;  /* 0x000000062e8f8981 */ /* 0x0002a2000c1e1100 */
[----:B------:R-:W-:-:S02]  /*60d0*/  IADD3 R48, P0, PT, R213, R4, RZ ;  /* 0x00000004d5307210 */ /* 0x000fc40007f1e0ff */
[----:B------:R-:W-:Y:S02]  /*60e0*/  PRMT R135, RZ, 0x7610, R135 ;  /* 0x00007610ff877816 */ /* 0x000fe40000000087 */
[CC--:B0-----:R-:W-:Y:S02]  /*60f0*/  IADD3 R44, P4, PT, R122.reuse, R4.reuse, RZ ;  /* 0x000000047a2c7210 */ /* 0x0c1fe40007f9e0ff */
[----:B-1----:R-:W-:Y:S02]  /*6100*/  IADD3 R46, P3, PT, R195, R4, RZ ;  /* 0x00000004c32e7210 */ /* 0x002fe40007f7e0ff */
[----:B------:R-:W-:Y:S02]  /*6110*/  PRMT R138, RZ, 0x7610, R138 ;  /* 0x00007610ff8a7816 */ /* 0x000fe4000000008a */
[----:B------:R-:W-:Y:S02]  /*6120*/  PRMT R140, RZ, 0x7610, R140 ;  /* 0x00007610ff8c7816 */ /* 0x000fe4000000008c */
[----:B------:R-:W-:-:S02]  /*6130*/  LEA.HI.X.SX32 R45, R122, R3, 0x1, P4 ;  /* 0x000000037a2d7211 */ /* 0x000fc400020f0eff */
[-C--:B------:R-:W-:Y:S02]  /*6140*/  LEA.HI.X.SX32 R47, R195, R3.reuse, 0x1, P3 ;  /* 0x00000003c32f7211 */ /* 0x080fe400018f0eff */
[----:B------:R-:W-:Y:S01]  /*6150*/  LEA.HI.X.SX32 R49, R213, R3, 0x1, P0 ;  /* 0x00000003d5317211 */ /* 0x000fe200000f0eff */
[----:B------:R0:W2:Y:S04]  /*6160*/  @!P2 LDG.E.U8 R135, desc[UR6][R44.64] ;  /* 0x000000062c87a981 */ /* 0x0000a8000c1e1100 */
[----:B------:R1:W2:Y:S04]  /*6170*/  @!P6 LDG.E.U8 R138, desc[UR6][R46.64] ;  /* 0x000000062e8ae981 */ /* 0x0002a8000c1e1100 */
[----:B------:R-:W2:Y:S01]  /*6180*/  @!P1 LDG.E.U8 R140, desc[UR6][R48.64] ;  /* 0x00000006308c9981 */ /* 0x000ea2000c1e1100 */
[----:B------:R-:W0:Y:S01]  /*6190*/  S2R R142, SR_TID.X ;  /* 0x00000000008e7919 */ /* 0x000e220000002100 */
[----:B------:R-:W1:Y:S01]  /*61a0*/  S2UR UR76, SR_CgaCtaId ;  /* 0x00000000004c79c3 */ /* 0x000e620000008800 */
[----:B------:R-:W-:-:S02]  /*61b0*/  UMOV UR75, 0x400 ;  /* 0x00000400004b7882 */ /* 0x000fc40000000000 */
[----:B-1----:R-:W-:Y:S01]  /*61c0*/  ULEA UR75, UR76, UR75, 0x18 ;  /* 0x0000004b4c4b7291 */ /* 0x002fe2000f8ec0ff */
[----:B------:R-:W1:Y:S01]  /*61d0*/  LDCU UR76, c[0x0][0x3ac] ;  /* 0x00007580ff4c77ac */ /* 0x000e620008000800 */
[----:B0-----:R-:W-:-:S03]  /*61e0*/  LOP3.LUT R142, R142, 0x3f, RZ, 0xc0, !PT ;  /* 0x0000003f8e8e7812 */ /* 0x001fc600078ec0ff */
[----:B------:R-:W-:Y:S01]  /*61f0*/  BAR.SYNC.DEFER_BLOCKING 0x0 ;  /* 0x0000000000007b1d */ /* 0x000fe20000010000 */
[C---:B------:R-:W-:Y:S02]  /*6200*/  LOP3.LUT R45, R142.reuse, 0x8, RZ, 0x3c, !PT ;  /* 0x000000088e2d7812 */ /* 0x040fe400078e3cff */
[C---:B------:R-:W-:Y:S02]  /*6210*/  LOP3.LUT R144, R142.reuse, 0x10, RZ, 0x3c, !PT ;  /* 0x000000108e907812 */ /* 0x040fe400078e3cff */
[C---:B------:R-:W-:Y:S02]  /*6220*/  LOP3.LUT R47, R142.reuse, 0x18, RZ, 0x3c, !PT ;  /* 0x000000188e2f7812 */ /* 0x040fe400078e3cff */
[----:B------:R-:W-:Y:S01]  /*6230*/  ISETP.GE.AND P0, PT, R142, UR17, PT ;  /* 0x000000118e007c0c */ /* 0x000fe2000bf06270 */
[----:B---3--:R-:W-:Y:S04]  /*6240*/  STS.U8 [R142+UR75], R51 ;  /* 0x000000338e007988 */ /* 0x008fe8000800004b */
[----:B----4-:R0:W-:Y:S04]  /*6250*/  STS.U8 [R142+UR75+0x40], R53 ;  /* 0x000040358e007988 */ /* 0x0101e8000800004b */
[----:B------:R-:W-:Y:S04]  /*6260*/  STS.U8 [R142+UR75+0x200], R59 ;  /* 0x0002003b8e007988 */ /* 0x000fe8000800004b */
[----:B------:R3:W-:Y:S01]  /*6270*/  STS.U8 [R142+UR75+0x240], R97 ;  /* 0x000240618e007988 */ /* 0x0007e2000800004b */
[----:B------:R-:W-:-:S02]  /*6280*/  PRMT R177, RZ, 0x7610, R177 ;  /* 0x00007610ffb17816 */ /* 0x000fc400000000b1 */
[----:B------:R-:W-:Y:S02]  /*6290*/  PRMT R175, RZ, 0x7610, R175 ;  /* 0x00007610ffaf7816 */ /* 0x000fe400000000af */
[----:B0-----:R-:W-:Y:S02]  /*62a0*/  PRMT R53, RZ, 0x7610, R53 ;  /* 0x00007610ff357816 */ /* 0x001fe40000000035 */
[----:B------:R-:W-:Y:S02]  /*62b0*/  PRMT R176, RZ, 0x7610, R176 ;  /* 0x00007610ffb07816 */ /* 0x000fe400000000b0 */
[----:B------:R-:W-:Y:S02]  /*62c0*/  PRMT R145, RZ, 0x7610, R145 ;  /* 0x00007610ff917816 */ /* 0x000fe40000000091 */
[----:B------:R-:W-:Y:S02]  /*62d0*/  PRMT R178, RZ, 0x7610, R178 ;  /* 0x00007610ffb27816 */ /* 0x000fe400000000b2 */
[----:B------:R-:W-:-:S02]  /*62e0*/  PRMT R179, RZ, 0x7610, R179 ;  /* 0x00007610ffb37816 */ /* 0x000fc400000000b3 */
[----:B---3--:R-:W-:Y:S01]  /*62f0*/  PRMT R97, RZ, 0x7610, R97 ;  /* 0x00007610ff617816 */ /* 0x008fe20000000061 */
[----:B-----5:R-:W-:Y:S04]  /*6300*/  STS.U8 [R142+UR75+0x400], R127 ;  /* 0x0004007f8e007988 */ /* 0x020fe8000800004b */
[----:B--2---:R-:W-:Y:S01]  /*6310*/  STS.U8 [R142+UR75+0x440], R129 ;  /* 0x000440818e007988 */ /* 0x004fe2000800004b */
[----:B------:R-:W-:Y:S02]  /*6320*/  PRMT R180, RZ, 0x7610, R180 ;  /* 0x00007610ffb47816 */ /* 0x000fe400000000b4 */
[----:B------:R-:W-:Y:S01]  /*6330*/  PRMT R174, RZ, 0x7610, R174 ;  /* 0x00007610ffae7816 */ /* 0x000fe200000000ae */
[----:B------:R-:W-:Y:S04]  /*6340*/  STS.U8 [R142+UR75+0x600], R137 ;  /* 0x000600898e007988 */ /* 0x000fe8000800004b */
[----:B------:R-:W-:Y:S04]  /*6350*/  STS.U8 [R142+UR75+0x640], R139 ;  /* 0x0006408b8e007988 */ /* 0x000fe8000800004b */
[----:B------:R-:W-:Y:S04]  /*6360*/  STS.U8 [R45+UR75+0x80], R50 ;  /* 0x000080322d007988 */ /* 0x000fe8000800004b */
[----:B------:R-:W-:Y:S04]  /*6370*/  STS.U8 [R45+UR75+0xc0], R52 ;  /* 0x0000c0342d007988 */ /* 0x000fe8000800004b */
[----:B------:R-:W-:Y:S04]  /*6380*/  STS.U8 [R45+UR75+0x280], R58 ;  /* 0x0002803a2d007988 */ /* 0x000fe8000800004b */
[----:B------:R-:W-:Y:S04]  /*6390*/  STS.U8 [R45+UR75+0x2c0], R96 ;  /* 0x0002c0602d007988 */ /* 0x000fe8000800004b */
[----:B------:R-:W-:Y:S04]  /*63a0*/  STS.U8 [R45+UR75+0x480], R128 ;  /* 0x000480802d007988 */ /* 0x000fe8000800004b */
[----:B------:R-:W-:Y:S04]  /*63b0*/  STS.U8 [R45+UR75+0x4c0], R130 ;  /* 0x0004c0822d007988 */ /* 0x000fe8000800004b */
[----:B------:R1:W-:Y:S04]  /*63c0*/  STS.U8 [R45+UR75+0x680], R132 ;  /* 0x000680842d007988 */ /* 0x0003e8000800004b */
        /* <DEDUP_REMOVED lines=8> */
[----:B------:R2:W-:Y:S04]  /*6450*/  STS.U8 [R144+UR75+0x740], R143 ;  /* 0x0007408f90007988 */ /* 0x0005e8000800004b */
[----:B------:R-:W-:Y:S04]  /*6460*/  STS.U8 [R47+UR75+0x180], R54 ;  /* 0x000180362f007988 */ /* 0x000fe8000800004b */
[----:B------:R3:W-:Y:S04]  /*6470*/  STS.U8 [R47+UR75+0x1c0], R56 ;  /* 0x0001c0382f007988 */ /* 0x0007e8000800004b */
[----:B------:R-:W-:Y:S04]  /*6480*/  STS.U8 [R47+UR75+0x380], R98 ;  /* 0x000380622f007988 */ /* 0x000fe8000800004b */
[----:B------:R-:W-:Y:S04]  /*6490*/  STS.U8 [R47+UR75+0x3c0], R126 ;  /* 0x0003c07e2f007988 */ /* 0x000fe8000800004b */
[----:B------:R-:W-:Y:S04]  /*64a0*/  STS.U8 [R47+UR75+0x580], R134 ;  /* 0x000580862f007988 */ /* 0x000fe8000800004b */
[----:B------:R-:W-:Y:S04]  /*64b0*/  STS.U8 [R47+UR75+0x5c0], R135 ;  /* 0x0005c0872f007988 */ /* 0x000fe8000800004b */
[----:B------:R-:W-:Y:S04]  /*64c0*/  STS.U8 [R47+UR75+0x780], R138 ;  /* 0x0007808a2f007988 */ /* 0x000fe8000800004b */
[----:B------:R4:W-:Y:S01]  /*64d0*/  STS.U8 [R47+UR75+0x7c0], R140 ;  /* 0x0007c08c2f007988 */ /* 0x0009e2000800004b */
[----:B-1----:R-:W-:-:S05]  /*64e0*/  IMAD R132, R142, UR76, RZ ;  /* 0x0000004c8e847c24 */ /* 0x002fca000f8e02ff */
[C---:B------:R-:W-:Y:S02]  /*64f0*/  IADD3 RZ, P1, PT, R132.reuse, R12, RZ ;  /* 0x0000000c84ff7210 */ /* 0x040fe40007f3e0ff */
[----:B0-----:R-:W-:Y:S02]  /*6500*/  SHF.R.S32.HI R125, RZ, 0x1f, R132 ;  /* 0x0000001fff7d7819 */ /* 0x001fe40000011484 */
[C---:B------:R-:W-:Y:S01]  /*6510*/  IADD3 RZ, P3, PT, R132.reuse, R18, RZ ;  /* 0x0000001284ff7210 */ /* 0x040fe20007f7e0ff */
[C---:B------:R-:W-:Y:S02]  /*6520*/  IMAD.IADD R44, R132.reuse, 0x1, R12 ;  /* 0x00000001842c7824 */ /* 0x040fe400078e020c */
[----:B------:R-:W-:Y:S01]  /*6530*/  IMAD.X R45, R125, 0x1, R35, P1 ;  /* 0x000000017d2d7824 */ /* 0x000fe200008e0623 */
[----:B------:R-:W-:Y:S01]  /*6540*/  BAR.SYNC.DEFER_BLOCKING 0x0 ;  /* 0x0000000000007b1d */ /* 0x000fe20000010000 */
[C---:B------:R-:W-:Y:S01]  /*6550*/  IADD3 RZ, P1, PT, R132.reuse, R14, RZ ;  /* 0x0000000e84ff7210 */ /* 0x040fe20007f3e0ff */
[----:B------:R-:W-:-:S02]  /*6560*/  IMAD.IADD R48, R132, 0x1, R18 ;  /* 0x0000000184307824 */ /* 0x000fc400078e0212 */
[C---:B------:R-:W-:Y:S01]  /*6570*/  IMAD.X R49, R125.reuse, 0x1, R41, P3 ;  /* 0x000000017d317824 */ /* 0x040fe200018e0629 */
[C---:B------:R-:W-:Y:S02]  /*6580*/  IADD3 RZ, P3, PT, R132.reuse, R24, RZ ;  /* 0x0000001884ff7210 */ /* 0x040fe40007f7e0ff */
[C---:B------:R-:W-:Y:S02]  /*6590*/  IADD3 RZ, P2, PT, R132.reuse, R16, RZ ;  /* 0x0000001084ff7210 */ /* 0x040fe40007f5e0ff */
[----:B--2---:R-:W-:Y:S01]  /*65a0*/  PRMT R143, RZ, 0x7610, R143 ;  /* 0x00007610ff8f7816 */ /* 0x004fe2000000008f */
[C---:B------:R-:W-:Y:S01]  /*65b0*/  IMAD.IADD R46, R132.reuse, 0x1, R16 ;  /* 0x00000001842e7824 */ /* 0x040fe200078e0210 */
[----:B---3--:R-:W-:Y:S01]  /*65c0*/  PRMT R56, RZ, 0x7610, R56 ;  /* 0x00007610ff387816 */ /* 0x008fe20000000038 */
[----:B----4-:R-:W-:Y:S01]  /*65d0*/  IMAD.X R47, R125, 0x1, R39, P2 ;  /* 0x000000017d2f7824 */ /* 0x010fe200010e0627 */
[----:B------:R-:W-:Y:S01]  /*65e0*/  IADD3 RZ, P2, PT, R132, R22, RZ ;  /* 0x0000001684ff7210 */ /* 0x000fe20007f5e0ff */
[----:B------:R0:W2:Y:S04]  /*65f0*/  @!P0 LDG.E.U8 R177, desc[UR6][R44.64] ;  /* 0x000000062cb18981 */ /* 0x0000a8000c1e1100 */
[----:B------:R1:W3:Y:S01]  /*6600*/  @!P0 LDG.E.U8 R175, desc[UR6][R48.64] ;  /* 0x0000000630af8981 */ /* 0x0002e2000c1e1100 */
[----:B------:R-:W-:-:S03]  /*6610*/  PRMT R57, RZ, 0x7610, R57 ;  /* 0x00007610ff397816 */ /* 0x000fc60000000039 */
[----:B------:R-:W4:Y:S01]  /*6620*/  @!P0 LDG.E.U8 R176, desc[UR6][R46.64] ;  /* 0x000000062eb08981 */ /* 0x000f22000c1e1100 */
[C---:B0-----:R-:W-:Y:S02]  /*6630*/  IMAD.IADD R44, R132.reuse, 0x1, R14 ;  /* 0x00000001842c7824 */ /* 0x041fe400078e020e */
[C---:B------:R-:W-:Y:S01]  /*6640*/  IMAD.X R45, R125.reuse, 0x1, R37, P1 ;  /* 0x000000017d2d7824 */ /* 0x040fe200008e0625 */
[C---:B------:R-:W-:Y:S01]  /*6650*/  IADD3 RZ, P1, PT, R132.reuse, R20, RZ ;  /* 0x0000001484ff7210 */ /* 0x040fe20007f3e0ff */
[C---:B-1----:R-:W-:Y:S02]  /*6660*/  IMAD.IADD R48, R132.reuse, 0x1, R24 ;  /* 0x0000000184307824 */ /* 0x042fe400078e0218 */
[----:B------:R-:W-:Y:S01]  /*6670*/  IMAD.X R49, R125, 0x1, R95, P3 ;  /* 0x000000017d317824 */ /* 0x000fe200018e065f */
[C---:B------:R-:W-:Y:S01]  /*6680*/  IADD3 RZ, P3, PT, R132.reuse, R30, RZ ;  /* 0x0000001e84ff7210 */ /* 0x040fe20007f7e0ff */
[----:B------:R0:W5:Y:S04]  /*6690*/  @!P0 LDG.E.U8 R53, desc[UR6][R44.64] ;  /* 0x000000062c358981 */ /* 0x000168000c1e1100 */
[----:B------:R1:W2:Y:S01]  /*66a0*/  @!P0 LDG.E.U8 R143, desc[UR6][R48.64] ;  /* 0x00000006308f8981 */ /* 0x0002a2000c1e1100 */
[----:B0-----:R-:W-:-:S02]  /*66b0*/  IMAD.IADD R44, R132, 0x1, R20 ;  /* 0x00000001842c7824 */ /* 0x001fc400078e0214 */
[C---:B------:R-:W-:Y:S01]  /*66c0*/  IMAD.X R45, R125.reuse, 0x1, R43, P1 ;  /* 0x000000017d2d7824 */ /* 0x040fe200008e062b */
[C---:B------:R-:W-:Y:S01]  /*66d0*/  IADD3 RZ, P1, PT, R132.reuse, R26, RZ ;  /* 0x0000001a84ff7210 */ /* 0x040fe20007f3e0ff */
[C---:B-1----:R-:W-:Y:S02]  /*66e0*/  IMAD.IADD R48, R132.reuse, 0x1, R30 ;  /* 0x0000000184307824 */ /* 0x042fe400078e021e */
[C---:B------:R-:W-:Y:S01]  /*66f0*/  IMAD.X R49, R125.reuse, 0x1, R105, P3 ;  /* 0x000000017d317824 */ /* 0x040fe200018e0669 */
[----:B------:R0:W2:Y:S01]  /*6700*/  @!P0 LDG.E.U8 R56, desc[UR6][R44.64] ;  /* 0x000000062c388981 */ /* 0x0000a2000c1e1100 */
[C---:B------:R-:W-:Y:S02]  /*6710*/  IMAD.IADD R46, R132.reuse, 0x1, R22 ;  /* 0x00000001842e7824 */ /* 0x040fe400078e0216 */
[----:B------:R-:W-:Y:S01]  /*6720*/  IMAD.X R47, R125, 0x1, R93, P2 ;  /* 0x000000017d2f7824 */ /* 0x000fe200010e065d */
[C---:B------:R-:W-:Y:S01]  /*6730*/  IADD3 RZ, P2, PT, R132.reuse, R28, RZ ;  /* 0x0000001c84ff7210 */ /* 0x040fe20007f5e0ff */
[----:B------:R1:W2:Y:S04]  /*6740*/  @!P0 LDG.E.U8 R145, desc[UR6][R48.64] ;  /* 0x0000000630918981 */ /* 0x0002a8000c1e1100 */
[----:B------:R1:W2:Y:S01]  /*6750*/  @!P0 LDG.E.U8 R57, desc[UR6][R46.64] ;  /* 0x000000062e398981 */ /* 0x0002a2000c1e1100 */
[----:B0-----:R-:W-:-:S02]  /*6760*/  IMAD.IADD R44, R132, 0x1, R26 ;  /* 0x00000001842c7824 */ /* 0x001fc400078e021a */
[----:B------:R-:W-:Y:S01]  /*6770*/  IMAD.X R45, R125, 0x1, R101, P1 ;  /* 0x000000017d2d7824 */ /* 0x000fe200008e0665 */
[----:B-1----:R-:W-:-:S04]  /*6780*/  IADD3 R48, P3, PT, R132, UR34, RZ ;  /* 0x0000002284307c10 */ /* 0x002fc8000ff7e0ff */
[----:B------:R0:W2:Y:S01]  /*6790*/  @!P0 LDG.E.U8 R178, desc[UR6][R44.64] ;  /* 0x000000062cb28981 */ /* 0x0000a2000c1e1100 */
[C---:B------:R-:W-:Y:S01]  /*67a0*/  IMAD.IADD R46, R132.reuse, 0x1, R28 ;  /* 0x00000001842e7824 */ /* 0x040fe200078e021c */
[C---:B------:R-:W-:Y:S01]  /*67b0*/  IADD3.X R49, PT, PT, R125.reuse, UR56, RZ, P3, !PT ;  /* 0x000000387d317c10 */ /* 0x040fe20009ffe4ff */
[----:B------:R-:W-:Y:S01]  /*67c0*/  IMAD.X R47, R125, 0x1, R103, P2 ;  /* 0x000000017d2f7824 */ /* 0x000fe200010e0667 */
[----:B0-----:R-:W-:-:S04]  /*67d0*/  IADD3 R44, P1, PT, R132, UR36, RZ ;  /* 0x00000024842c7c10 */ /* 0x001fc8000ff3e0ff */
[----:B------:R0:W2:Y:S01]  /*67e0*/  @!P0 LDG.E.U8 R179, desc[UR6][R46.64] ;  /* 0x000000062eb38981 */ /* 0x0000a2000c1e1100 */
[----:B------:R-:W-:-:S03]  /*67f0*/  IADD3.X R45, PT, PT, R125, UR54, RZ, P1, !PT ;  /* 0x000000367d2d7c10 */ /* 0x000fc60008ffe4ff */
[----:B------:R1:W2:Y:S01]  /*6800*/  @!P0 LDG.E.U8 R97, desc[UR6][R48.64] ;  /* 0x0000000630618981 */ /* 0x0002a2000c1e1100 */
[C---:B------:R-:W-:Y:S02]  /*6810*/  IADD3 R54, P3, PT, R132.reuse, UR31, RZ ;  /* 0x0000001f84367c10 */ /* 0x040fe4000ff7e0ff */
[----:B------:R-:W-:Y:S01]  /*6820*/  PRMT R141, RZ, 0x7610, R141 ;  /* 0x00007610ff8d7816 */ /* 0x000fe2000000008d */
[----:B------:R1:W2:Y:S01]  /*6830*/  @!P0 LDG.E.U8 R180, desc[UR6][R44.64] ;  /* 0x000000062cb48981 */ /* 0x0002a2000c1e1100 */
[C---:B0-----:R-:W-:Y:S02]  /*6840*/  IADD3 R46, P2, PT, R132.reuse, UR35, RZ ;  /* 0x00000023842e7c10 */ /* 0x041fe4000ff5e0ff */
[----:B-1----:R-:W-:Y:S02]  /*6850*/  IADD3 R48, P1, PT, R132, UR33, RZ ;  /* 0x0000002184307c10 */ /* 0x002fe4000ff3e0ff */
[----:B------:R-:W-:Y:S02]  /*6860*/  IADD3.X R47, PT, PT, R125, UR55, RZ, P2, !PT ;  /* 0x000000377d2f7c10 */ /* 0x000fe400097fe4ff */
[----:B------:R-:W-:-:S02]  /*6870*/  PRMT R44, RZ, 0x7610, R44 ;  /* 0x00007610ff2c7816 */ /* 0x000fc4000000002c */
[C---:B------:R-:W-:Y:S01]  /*6880*/  IADD3.X R49, PT, PT, R125.reuse, UR57, RZ, P1, !PT ;  /* 0x000000397d317c10 */ /* 0x040fe20008ffe4ff */
[----:B------:R0:W2:Y:S01]  /*6890*/  @!P0 LDG.E.U8 R174, desc[UR6][R46.64] ;  /* 0x000000062eae8981 */ /* 0x0000a2000c1e1100 */
[C---:B------:R-:W-:Y:S02]  /*68a0*/  IADD3.X R55, PT, PT, R125.reuse, UR59, RZ, P3, !PT ;  /* 0x0000003b7d377c10 */ /* 0x040fe40009ffe4ff */
[----:B------:R-:W-:Y:S01]  /*68b0*/  IADD3 R50, P2, PT, R132, UR32, RZ ;  /* 0x0000002084327c10 */ /* 0x000fe2000ff5e0ff */
[----:B------:R1:W2:Y:S03]  /*68c0*/  @!P0 LDG.E.U8 R141, desc[UR6][R48.64] ;  /* 0x00000006308d8981 */ /* 0x0002a6000c1e1100 */
[----:B------:R-:W-:Y:S01]  /*68d0*/  IADD3.X R51, PT, PT, R125, UR58, RZ, P2, !PT ;  /* 0x0000003a7d337c10 */ /* 0x000fe200097fe4ff */
[----:B------:R1:W2:Y:S01]  /*68e0*/  @!P0 LDG.E.U8 R44, desc[UR6][R54.64] ;  /* 0x00000006362c8981 */ /* 0x0002a2000c1e1100 */
[----:B0-----:R-:W-:-:S02]  /*68f0*/  PRMT R46, RZ, 0x7610, R46 ;  /* 0x00007610ff2e7816 */ /* 0x001fc4000000002e */
[C---:B------:R-:W-:Y:S02]  /*6900*/  IADD3 R98, P3, PT, R132.reuse, UR28, RZ ;  /* 0x0000001c84627c10 */ /* 0x040fe4000ff7e0ff */
[C---:B-1----:R-:W-:Y:S02]  /*6910*/  IADD3 R48, P1, PT, R132.reuse, UR30, RZ ;  /* 0x0000001e84307c10 */ /* 0x042fe4000ff3e0ff */
[----:B------:R-:W-:Y:S01]  /*6920*/  PRMT R58, RZ, 0x7610, R58 ;  /* 0x00007610ff3a7816 */ /* 0x000fe2000000003a */
[----:B------:R0:W2:Y:S01]  /*6930*/  @!P0 LDG.E.U8 R46, desc[UR6][R50.64] ;  /* 0x00000006322e8981 */ /* 0x0000a2000c1e1100 */
[----:B------:R-:W-:Y:S02]  /*6940*/  IADD3 R54, P2, PT, R132, UR29, RZ ;  /* 0x0000001d84367c10 */ /* 0x000fe4000ff5e0ff */
[----:B------:R-:W-:Y:S02]  /*6950*/  PRMT R181, RZ, 0x7610, R181 ;  /* 0x00007610ffb57816 */ /* 0x000fe400000000b5 */
[----:B------:R-:W-:-:S02]  /*6960*/  IADD3.X R49, PT, PT, R125, UR60, RZ, P1, !PT ;  /* 0x0000003c7d317c10 */ /* 0x000fc40008ffe4ff */
[C---:B------:R-:W-:Y:S02]  /*6970*/  IADD3.X R55, PT, PT, R125.reuse, UR61, RZ, P2, !PT ;  /* 0x0000003d7d377c10 */ /* 0x040fe400097fe4ff */
[C---:B------:R-:W-:Y:S01]  /*6980*/  IADD3.X R99, PT, PT, R125.reuse, UR62, RZ, P3, !PT ;  /* 0x0000003e7d637c10 */ /* 0x040fe20009ffe4ff */
[----:B------:R1:W2:Y:S01]  /*6990*/  @!P0 LDG.E.U8 R58, desc[UR6][R48.64] ;  /* 0x00000006303a8981 */ /* 0x0002a2000c1e1100 */
[----:B0-----:R-:W-:Y:S02]  /*69a0*/  PRMT R50, RZ, 0x7610, R50 ;  /* 0x00007610ff327816 */ /* 0x001fe40000000032 */
[C---:B------:R-:W-:Y:S01]  /*69b0*/  IADD3 R126, P2, PT, R132.reuse, UR26, RZ ;  /* 0x0000001a847e7c10 */ /* 0x040fe2000ff5e0ff */
[----:B------:R0:W2:Y:S01]  /*69c0*/  @!P0 LDG.E.U8 R181, desc[UR6][R54.64] ;  /* 0x0000000636b58981 */ /* 0x0000a2000c1e1100 */
[----:B------:R-:W-:Y:S02]  /*69d0*/  IADD3 R128, P3, PT, R132, UR25, RZ ;  /* 0x0000001984807c10 */ /* 0x000fe4000ff7e0ff */
[----:B------:R-:W-:Y:S01]  /*69e0*/  PRMT R96, RZ, 0x7610, R96 ;  /* 0x00007610ff607816 */ /* 0x000fe20000000060 */
[----:B------:R0:W2:Y:S01]  /*69f0*/  @!P0 LDG.E.U8 R50, desc[UR6][R98.64] ;  /* 0x0000000662328981 */ /* 0x0000a2000c1e1100 */
[----:B------:R-:W-:-:S02]  /*6a00*/  IADD3.X R127, PT, PT, R125, UR64, RZ, P2, !PT ;  /* 0x000000407d7f7c10 */ /* 0x000fc400097fe4ff */
[----:B-1----:R-:W-:Y:S02]  /*6a10*/  IADD3 R48, P1, PT, R132, UR27, RZ ;  /* 0x0000001b84307c10 */ /* 0x002fe4000ff3e0ff */
[C---:B------:R-:W-:Y:S02]  /*6a20*/  IADD3.X R129, PT, PT, R125.reuse, UR65, RZ, P3, !PT ;  /* 0x000000417d817c10 */ /* 0x040fe40009ffe4ff */
[----:B0-----:R-:W-:Y:S02]  /*6a30*/  PRMT R54, RZ, 0x7610, R54 ;  /* 0x00007610ff367816 */ /* 0x001fe40000000036 */
[----:B------:R-:W-:Y:S01]  /*6a40*/  IADD3.X R49, PT, PT, R125, UR63, RZ, P1, !PT ;  /* 0x0000003f7d317c10 */ /* 0x000fe20008ffe4ff */
[----:B------:R0:W2:Y:S01]  /*6a50*/  @!P0 LDG.E.U8 R96, desc[UR6][R128.64] ;  /* 0x0000000680608981 */ /* 0x0000a2000c1e1100 */
[----:B------:R-:W-:-:S03]  /*6a60*/  PRMT R99, RZ, 0x7610, R99 ;  /* 0x00007610ff637816 */ /* 0x000fc60000000063 */
[----:B------:R1:W2:Y:S01]  /*6a70*/  @!P0 LDG.E.U8 R54, desc[UR6][R126.64] ;  /* 0x000000067e368981 */ /* 0x0002a2000c1e1100 */
[----:B------:R-:W-:-:S03]  /*6a80*/  IADD3 R130, P3, PT, R132, UR22, RZ ;  /* 0x0000001684827c10 */ /* 0x000fc6000ff7e0ff */
[----:B------:R1:W2:Y:S01]  /*6a90*/  @!P0 LDG.E.U8 R99, desc[UR6][R48.64] ;  /* 0x0000000630638981 */ /* 0x0002a2000c1e1100 */
[C---:B0-----:R-:W-:Y:S02]  /*6aa0*/  IADD3 R128, P2, PT, R132.reuse, UR23, RZ ;  /* 0x0000001784807c10 */ /* 0x041fe4000ff5e0ff */
[----:B-1----:R-:W-:Y:S02]  /*6ab0*/  IADD3 R126, P1, PT, R132, UR24, RZ ;  /* 0x00000018847e7c10 */ /* 0x002fe4000ff3e0ff */
[C---:B------:R-:W-:Y:S02]  /*6ac0*/  IADD3.X R129, PT, PT, R125.reuse, UR67, RZ, P2, !PT ;  /* 0x000000437d817c10 */ /* 0x040fe400097fe4ff */
[----:B------:R-:W-:Y:S02]  /*6ad0*/  PRMT R48, RZ, 0x7610, R48 ;  /* 0x00007610ff307816 */ /* 0x000fe40000000030 */
[----:B------:R-:W-:Y:S02]  /*6ae0*/  PRMT R49, RZ, 0x7610, R49 ;  /* 0x00007610ff317816 */ /* 0x000fe40000000031 */
[----:B------:R-:W-:-:S02]  /*6af0*/  IADD3.X R127, PT, PT, R125, UR66, RZ, P1, !PT ;  /* 0x000000427d7f7c10 */ /* 0x000fc40008ffe4ff */
[----:B------:R-:W-:Y:S02]  /*6b00*/  PRMT R140, RZ, 0x7610, R140 ;  /* 0x00007610ff8c7816 */ /* 0x000fe4000000008c */
[----:B------:R-:W-:Y:S01]  /*6b10*/  IADD3.X R131, PT, PT, R125, UR68, RZ, P3, !PT ;  /* 0x000000447d837c10 */ /* 0x000fe20009ffe4ff */
[----:B------:R0:W2:Y:S04]  /*6b20*/  @!P0 LDG.E.U8 R48, desc[UR6][R126.64] ;  /* 0x000000067e308981 */ /* 0x0000a8000c1e1100 */
[----:B------:R1:W2:Y:S01]  /*6b30*/  @!P0 LDG.E.U8 R49, desc[UR6][R128.64] ;  /* 0x0000000680318981 */ /* 0x0002a2000c1e1100 */
[----:B------:R-:W-:Y:S02]  /*6b40*/  PRMT R51, RZ, 0x7610, R51 ;  /* 0x00007610ff337816 */ /* 0x000fe40000000033 */
[----:B------:R-:W-:Y:S01]  /*6b50*/  PRMT R52, RZ, 0x7610, R52 ;  /* 0x00007610ff347816 */ /* 0x000fe20000000034 */
[----:B------:R1:W2:Y:S01]  /*6b60*/  @!P0 LDG.E.U8 R140, desc[UR6][R130.64] ;  /* 0x00000006828c8981 */ /* 0x0002a2000c1e1100 */
[----:B0-----:R-:W-:-:S02]  /*6b70*/  IADD3 R126, P1, PT, R132, UR21, RZ ;  /* 0x00000015847e7c10 */ /* 0x001fc4000ff3e0ff */
[C---:B-1----:R-:W-:Y:S02]  /*6b80*/  IADD3 R128, P2, PT, R132.reuse, UR20, RZ ;  /* 0x0000001484807c10 */ /* 0x042fe4000ff5e0ff */
[C---:B------:R-:W-:Y:S02]  /*6b90*/  IADD3.X R127, PT, PT, R125.reuse, UR69, RZ, P1, !PT ;  /* 0x000000457d7f7c10 */ /* 0x040fe40008ffe4ff */
[C---:B------:R-:W-:Y:S02]  /*6ba0*/  IADD3.X R129, PT, PT, R125.reuse, UR70, RZ, P2, !PT ;  /* 0x000000467d817c10 */ /* 0x040fe400097fe4ff */
[----:B------:R-:W-:Y:S01]  /*6bb0*/  IADD3 R130, P3, PT, R132, UR19, RZ ;  /* 0x0000001384827c10 */ /* 0x000fe2000ff7e0ff */
[----:B------:R0:W2:Y:S01]  /*6bc0*/  @!P0 LDG.E.U8 R51, desc[UR6][R126.64] ;  /* 0x000000067e338981 */ /* 0x0000a2000c1e1100 */
[----:B------:R-:W-:Y:S02]  /*6bd0*/  PRMT R98, RZ, 0x7610, R98 ;  /* 0x00007610ff627816 */ /* 0x000fe40000000062 */
[----:B------:R-:W-:Y:S01]  /*6be0*/  IADD3.X R131, PT, PT, R125, UR71, RZ, P3, !PT ;  /* 0x000000477d837c10 */ /* 0x000fe20009ffe4ff */
[----:B------:R1:W2:Y:S01]  /*6bf0*/  @!P0 LDG.E.U8 R52, desc[UR6][R128.64] ;  /* 0x0000000680348981 */ /* 0x0002a2000c1e1100 */
[----:B------:R-:W-:-:S02]  /*6c00*/  PRMT R55, RZ, 0x7610, R55 ;  /* 0x00007610ff377816 */ /* 0x000fc40000000037 */
[----:B------:R-:W-:Y:S01]  /*6c10*/  PRMT R138, RZ, 0x7610, R138 ;  /* 0x00007610ff8a7816 */ /* 0x000fe2000000008a */
[----:B------:R1:W2:Y:S01]  /*6c20*/  @!P0 LDG.E.U8 R98, desc[UR6][R130.64] ;  /* 0x0000000682628981 */ /* 0x0002a2000c1e1100 */
[C---:B0-----:R-:W-:Y:S02]  /*6c30*/  IADD3 R126, P1, PT, R132.reuse, UR18, RZ ;  /* 0x00000012847e7c10 */ /* 0x041fe4000ff3e0ff */
[C---:B-1----:R-:W-:Y:S02]  /*6c40*/  IADD3 R128, P2, PT, R132.reuse, UR9, RZ ;  /* 0x0000000984807c10 */ /* 0x042fe4000ff5e0ff */
[C---:B------:R-:W-:Y:S02]  /*6c50*/  IADD3.X R127, PT, PT, R125.reuse, UR72, RZ, P1, !PT ;  /* 0x000000487d7f7c10 */ /* 0x040fe40008ffe4ff */
[----:B------:R-:W-:Y:S02]  /*6c60*/  IADD3.X R129, PT, PT, R125, UR73, RZ, P2, !PT ;  /* 0x000000497d817c10 */ /* 0x000fe400097fe4ff */
[----:B------:R-:W-:Y:S01]  /*6c70*/  IADD3 R130, P3, PT, R132, UR8, RZ ;  /* 0x0000000884827c10 */ /* 0x000fe2000ff7e0ff */
[----:B------:R0:W2:Y:S01]  /*6c80*/  @!P0 LDG.E.U8 R55, desc[UR6][R126.64] ;  /* 0x000000067e378981 */ /* 0x0000a2000c1e1100 */
[----:B------:R-:W-:-:S02]  /*6c90*/  PRMT R45, RZ, 0x7610, R45 ;  /* 0x00007610ff2d7816 */ /* 0x000fc4000000002d */
[----:B------:R-:W-:Y:S01]  /*6ca0*/  IADD3.X R131, PT, PT, R125, UR74, RZ, P3, !PT ;  /* 0x0000004a7d837c10 */ /* 0x000fe20009ffe4ff */
[----:B------:R1:W2:Y:S01]  /*6cb0*/  @!P0 LDG.E.U8 R138, desc[UR6][R128.64] ;  /* 0x00000006808a8981 */ /* 0x0002a2000c1e1100 */
[C---:B------:R-:W-:Y:S02]  /*6cc0*/  IADD3 RZ, P1, PT, R132.reuse, R32, RZ ;  /* 0x0000002084ff7210 */ /* 0x040fe40007f3e0ff */
[----:B------:R-:W-:Y:S01]  /*6cd0*/  PRMT R59, RZ, 0x7610, R59 ;  /* 0x00007610ff3b7816 */ /* 0x000fe2000000003b */
[----:B------:R1:W2:Y:S01]  /*6ce0*/  @!P0 LDG.E.U8 R45, desc[UR6][R130.64] ;  /* 0x00000006822d8981 */ /* 0x0002a2000c1e1100 */
[C---:B0-----:R-:W-:Y:S02]  /*6cf0*/  IADD3 R126, P2, PT, R132.reuse, R104, RZ ;  /* 0x00000068847e7210 */ /* 0x041fe40007f5e0ff */
[----:B-1----:R-:W-:-:S03]  /*6d00*/  IADD3 R128, P3, PT, R132, R106, RZ ;  /* 0x0000006a84807210 */ /* 0x002fc60007f7e0ff */
[C---:B------:R-:W-:Y:S01]  /*6d10*/  IMAD.X R127, R125.reuse, 0x1, R115, P2 ;  /* 0x000000017d7f7824 */ /* 0x040fe200010e0673 */
[----:B------:R-:W-:Y:S02]  /*6d20*/  PRMT R139, RZ, 0x7610, R139 ;  /* 0x00007610ff8b7816 */ /* 0x000fe4000000008b */
[----:B------:R-:W-:Y:S01]  /*6d30*/  PRMT R47, RZ, 0x7610, R47 ;  /* 0x00007610ff2f7816 */ /* 0x000fe2000000002f */
[C---:B------:R-:W-:Y:S01]  /*6d40*/  IMAD.X R129, R125.reuse, 0x1, R118, P3 ;  /* 0x000000017d817824 */ /* 0x040fe200018e0676 */
[C---:B------:R-:W-:Y:S01]  /*6d50*/  IADD3 RZ, P2, PT, R132.reuse, R36, RZ ;  /* 0x0000002484ff7210 */ /* 0x040fe20007f5e0ff */
[C---:B------:R-:W-:Y:S01]  /*6d60*/  IMAD.IADD R130, R132.reuse, 0x1, R32 ;  /* 0x0000000184827824 */ /* 0x040fe200078e0220 */
[C---:B------:R-:W-:Y:S01]  /*6d70*/  IADD3 RZ, P3, PT, R132.reuse, R38, RZ ;  /* 0x0000002684ff7210 */ /* 0x040fe20007f7e0ff */
[----:B------:R-:W-:Y:S01]  /*6d80*/  IMAD.X R131, R125, 0x1, R107, P1 ;  /* 0x000000017d837824 */ /* 0x000fe200008e066b */
[----:B------:R-:W-:Y:S01]  /*6d90*/  IADD3 RZ, P1, PT, R132, R34, RZ ;  /* 0x0000002284ff7210 */ /* 0x000fe20007f3e0ff */
[----:B------:R0:W2:Y:S01]  /*6da0*/  @!P0 LDG.E.U8 R59, desc[UR6][R126.64] ;  /* 0x000000067e3b8981 */ /* 0x0000a2000c1e1100 */
[----:B------:R-:W-:-:S02]  /*6db0*/  PRMT R182, RZ, 0x7610, R182 ;  /* 0x00007610ffb67816 */ /* 0x000fc400000000b6 */
[----:B------:R-:W-:Y:S01]  /*6dc0*/  PRMT R183, RZ, 0x7610, R183 ;  /* 0x00007610ffb77816 */ /* 0x000fe200000000b7 */
[----:B------:R1:W2:Y:S01]  /*6dd0*/  @!P0 LDG.E.U8 R139, desc[UR6][R128.64] ;  /* 0x00000006808b8981 */ /* 0x0002a2000c1e1100 */
[----:B------:R-:W-:-:S03]  /*6de0*/  PRMT R184, RZ, 0x7610, R184 ;  /* 0x00007610ffb87816 */ /* 0x000fc600000000b8 */
[----:B------:R1:W2:Y:S01]  /*6df0*/  @!P0 LDG.E.U8 R47, desc[UR6][R130.64] ;  /* 0x00000006822f8981 */ /* 0x0002a2000c1e1100 */
[C---:B0-----:R-:W-:Y:S02]  /*6e00*/  IMAD.IADD R126, R132.reuse, 0x1, R34 ;  /* 0x00000001847e7824 */ /* 0x041fe400078e0222 */
[C---:B------:R-:W-:Y:S01]  /*6e10*/  IMAD.X R127, R125.reuse, 0x1, R109, P1 ;  /* 0x000000017d7f7824 */ /* 0x040fe200008e066d */
[C---:B------:R-:W-:Y:S01]  /*6e20*/  IADD3 RZ, P1, PT, R132.reuse, R40, RZ ;  /* 0x0000002884ff7210 */ /* 0x040fe20007f3e0ff */
[C---:B-1----:R-:W-:Y:S02]  /*6e30*/  IMAD.IADD R128, R132.reuse, 0x1, R36 ;  /* 0x0000000184807824 */ /* 0x042fe400078e0224 */
[C---:B------:R-:W-:Y:S01]  /*6e40*/  IMAD.X R129, R125.reuse, 0x1, R111, P2 ;  /* 0x000000017d817824 */ /* 0x040fe200010e066f */
[C---:B------:R-:W-:Y:S01]  /*6e50*/  IADD3 RZ, P2, PT, R132.reuse, R42, RZ ;  /* 0x0000002a84ff7210 */ /* 0x040fe20007f5e0ff */
[C---:B------:R-:W-:Y:S01]  /*6e60*/  IMAD.IADD R130, R132.reuse, 0x1, R38 ;  /* 0x0000000184827824 */ /* 0x040fe200078e0226 */
[----:B------:R0:W2:Y:S01]  /*6e70*/  @!P0 LDG.E.U8 R182, desc[UR6][R126.64] ;  /* 0x000000067eb68981 */ /* 0x0000a2000c1e1100 */
[----:B------:R-:W-:Y:S01]  /*6e80*/  IMAD.X R131, R125, 0x1, R114, P3 ;  /* 0x000000017d837824 */ /* 0x000fe200018e0672 */
[----:B------:R-:W-:-:S02]  /*6e90*/  IADD3 RZ, P3, PT, R132, R92, RZ ;  /* 0x0000005c84ff7210 */ /* 0x000fc40007f7e0ff */
[----:B------:R1:W2:Y:S01]  /*6ea0*/  @!P0 LDG.E.U8 R183, desc[UR6][R128.64] ;  /* 0x0000000680b78981 */ /* 0x0002a2000c1e1100 */
[----:B------:R-:W-:Y:S02]  /*6eb0*/  PRMT R197, RZ, 0x7610, R197 ;  /* 0x00007610ffc57816 */ /* 0x000fe400000000c5 */
[----:B------:R-:W-:Y:S01]  /*6ec0*/  PRMT R198, RZ, 0x7610, R198 ;  /* 0x00007610ffc67816 */ /* 0x000fe200000000c6 */
[----:B------:R1:W2:Y:S01]  /*6ed0*/  @!P0 LDG.E.U8 R184, desc[UR6][R130.64] ;  /* 0x0000000682b88981 */ /* 0x0002a2000c1e1100 */
[----:B------:R-:W-:Y:S01]  /*6ee0*/  PRMT R196, RZ, 0x7610, R196 ;  /* 0x00007610ffc47816 */ /* 0x000fe200000000c4 */
[C---:B0-----:R-:W-:Y:S02]  /*6ef0*/  IMAD.IADD R126, R132.reuse, 0x1, R40 ;  /* 0x00000001847e7824 */ /* 0x041fe400078e0228 */
[----:B------:R-:W-:Y:S01]  /*6f00*/  IMAD.X R127, R125, 0x1, R116, P1 ;  /* 0x000000017d7f7824 */ /* 0x000fe200008e0674 */
[C---:B------:R-:W-:Y:S01]  /*6f10*/  IADD3 RZ, P1, PT, R132.reuse, R94, RZ ;  /* 0x0000005e84ff7210 */ /* 0x040fe20007f3e0ff */
[----:B-1----:R-:W-:-:S02]  /*6f20*/  IMAD.IADD R128, R132, 0x1, R42 ;  /* 0x0000000184807824 */ /* 0x002fc400078e022a */
[C---:B------:R-:W-:Y:S01]  /*6f30*/  IMAD.X R129, R125.reuse, 0x1, R117, P2 ;  /* 0x000000017d817824 */ /* 0x040fe200010e0675 */
[C---:B------:R-:W-:Y:S01]  /*6f40*/  IADD3 RZ, P2, PT, R132.reuse, R100, RZ ;  /* 0x0000006484ff7210 */ /* 0x040fe20007f5e0ff */
[C---:B------:R-:W-:Y:S01]  /*6f50*/  IMAD.IADD R130, R132.reuse, 0x1, R92 ;  /* 0x0000000184827824 */ /* 0x040fe200078e025c */
[----:B------:R0:W2:Y:S01]  /*6f60*/  @!P0 LDG.E.U8 R197, desc[UR6][R126.64] ;  /* 0x000000067ec58981 */ /* 0x0000a2000c1e1100 */
[----:B------:R-:W-:Y:S01]  /*6f70*/  IMAD.X R131, R125, 0x1, R108, P3 ;  /* 0x000000017d837824 */ /* 0x000fe200018e066c */
[C---:B------:R-:W-:Y:S02]  /*6f80*/  IADD3 RZ, P3, PT, R132.reuse, R102, RZ ;  /* 0x0000006684ff7210 */ /* 0x040fe40007f7e0ff */
[----:B------:R1:W2:Y:S01]  /*6f90*/  @!P0 LDG.E.U8 R198, desc[UR6][R128.64] ;  /* 0x0000000680c68981 */ /* 0x0002a2000c1e1100 */
[----:B------:R-:W-:Y:S02]  /*6fa0*/  PRMT R200, RZ, 0x7610, R200 ;  /* 0x00007610ffc87816 */ /* 0x000fe400000000c8 */
[----:B------:R-:W-:Y:S01]  /*6fb0*/  PRMT R201, RZ, 0x7610, R201 ;  /* 0x00007610ffc97816 */ /* 0x000fe200000000c9 */
[----:B------:R1:W2:Y:S01]  /*6fc0*/  @!P0 LDG.E.U8 R196, desc[UR6][R130.64] ;  /* 0x0000000682c48981 */ /* 0x0002a2000c1e1100 */
[----:B------:R-:W-:Y:S01]  /*6fd0*/  PRMT R199, RZ, 0x7610, R199 ;  /* 0x00007610ffc77816 */ /* 0x000fe200000000c7 */
[----:B0-----:R-:W-:-:S02]  /*6fe0*/  IMAD.IADD R126, R132, 0x1, R94 ;  /* 0x00000001847e7824 */ /* 0x001fc400078e025e */
[C---:B------:R-:W-:Y:S02]  /*6ff0*/  IMAD.X R127, R125.reuse, 0x1, R110, P1 ;  /* 0x000000017d7f7824 */ /* 0x040fe400008e066e */
[C---:B-1----:R-:W-:Y:S02]  /*7000*/  IMAD.IADD R128, R132.reuse, 0x1, R100 ;  /* 0x0000000184807824 */ /* 0x042fe400078e0264 */
[C---:B------:R-:W-:Y:S02]  /*7010*/  IMAD.X R129, R125.reuse, 0x1, R112, P2 ;  /* 0x000000017d817824 */ /* 0x040fe400010e0670 */
[C---:B------:R-:W-:Y:S02]  /*7020*/  IMAD.IADD R130, R132.reuse, 0x1, R102 ;  /* 0x0000000184827824 */ /* 0x040fe400078e0266 */
[----:B------:R-:W-:Y:S01]  /*7030*/  IMAD.X R131, R125, 0x1, R113, P3 ;  /* 0x000000017d837824 */ /* 0x000fe200018e0671 */
[C---:B------:R-:W-:Y:S01]  /*7040*/  IADD3 RZ, P1, PT, R132.reuse, UR16, RZ ;  /* 0x0000001084ff7c10 */ /* 0x040fe2000ff3e0ff */
[----:B------:R0:W2:Y:S01]  /*7050*/  @!P0 LDG.E.U8 R200, desc[UR6][R126.64] ;  /* 0x000000067ec88981 */ /* 0x0000a2000c1e1100 */
[----:B------:R-:W-:-:S02]  /*7060*/  IADD3 RZ, P2, PT, R132, UR15, RZ ;  /* 0x0000000f84ff7c10 */ /* 0x000fc4000ff5e0ff */
[C---:B------:R-:W-:Y:S01]  /*7070*/  IADD3 RZ, P3, PT, R132.reuse, UR14, RZ ;  /* 0x0000000e84ff7c10 */ /* 0x040fe2000ff7e0ff */
[----:B------:R1:W2:Y:S01]  /*7080*/  @!P0 LDG.E.U8 R201, desc[UR6][R128.64] ;  /* 0x0000000680c98981 */ /* 0x0002a2000c1e1100 */
[----:B------:R-:W-:Y:S02]  /*7090*/  PRMT R204, RZ, 0x7610, R204 ;  /* 0x00007610ffcc7816 */ /* 0x000fe400000000cc */
[----:B------:R-:W-:Y:S01]  /*70a0*/  PRMT R203, RZ, 0x7610, R203 ;  /* 0x00007610ffcb7816 */ /* 0x000fe200000000cb */
[----:B------:R3:W2:Y:S01]  /*70b0*/  @!P0 LDG.E.U8 R199, desc[UR6][R130.64] ;  /* 0x0000000682c78981 */ /* 0x0006a2000c1e1100 */
[----:B------:R-:W-:Y:S01]  /*70c0*/  PRMT R202, RZ, 0x7610, R202 ;  /* 0x00007610ffca7816 */ /* 0x000fe200000000ca */
[C---:B0-----:R-:W-:Y:S01]  /*70d0*/  VIADD R126, R132.reuse, UR16 ;  /* 0x00000010847e7c36 */ /* 0x041fe20008000000 */
[C---:B------:R-:W-:Y:S01]  /*70e0*/  IADD3.X R127, PT, PT, R125.reuse, UR10, RZ, P1, !PT ;  /* 0x0000000a7d7f7c10 */ /* 0x040fe20008ffe4ff */
[----:B-1----:R-:W-:Y:S01]  /*70f0*/  VIADD R128, R132, UR15 ;  /* 0x0000000f84807c36 */ /* 0x002fe20008000000 */
[----:B------:R-:W-:-:S03]  /*7100*/  IADD3.X R129, PT, PT, R125, UR11, RZ, P2, !PT ;  /* 0x0000000b7d817c10 */ /* 0x000fc600097fe4ff */
[----:B------:R0:W2:Y:S01]  /*7110*/  @!P0 LDG.E.U8 R204, desc[UR6][R126.64] ;  /* 0x000000067ecc8981 */ /* 0x0000a2000c1e1100 */
[C---:B---3--:R-:W-:Y:S01]  /*7120*/  VIADD R130, R132.reuse, UR14 ;  /* 0x0000000e84827c36 */ /* 0x048fe20008000000 */
[----:B------:R-:W-:Y:S02]  /*7130*/  IADD3.X R131, PT, PT, R125, UR44, RZ, P3, !PT ;  /* 0x0000002c7d837c10 */ /* 0x000fe40009ffe4ff */
[----:B------:R1:W3:Y:S01]  /*7140*/  @!P0 LDG.E.U8 R203, desc[UR6][R128.64] ;  /* 0x0000000680cb8981 */ /* 0x0002e2000c1e1100 */
[C---:B------:R-:W-:Y:S02]  /*7150*/  IADD3 RZ, P1, PT, R132.reuse, UR13, RZ ;  /* 0x0000000d84ff7c10 */ /* 0x040fe4000ff3e0ff */
[C---:B------:R-:W-:Y:S01]  /*7160*/  IADD3 RZ, P2, PT, R132.reuse, UR12, RZ ;  /* 0x0000000c84ff7c10 */ /* 0x040fe2000ff5e0ff */
[----:B------:R4:W2:Y:S01]  /*7170*/  @!P0 LDG.E.U8 R202, desc[UR6][R130.64] ;  /* 0x0000000682ca8981 */ /* 0x0008a2000c1e1100 */
[C---:B------:R-:W-:Y:S01]  /*7180*/  IADD3 RZ, P3, PT, R132.reuse, UR43, RZ ;  /* 0x0000002b84ff7c10 */ /* 0x040fe2000ff7e0ff */
[----:B0-----:R-:W-:Y:S01]  /*7190*/  VIADD R126, R132, UR13 ;  /* 0x0000000d847e7c36 */ /* 0x001fe20008000000 */
[----:B------:R-:W-:-:S02]  /*71a0*/  PRMT R214, RZ, 0x7610, R214 ;  /* 0x00007610ffd67816 */ /* 0x000fc400000000d6 */
[----:B------:R-:W-:Y:S01]  /*71b0*/  PRMT R215, RZ, 0x7610, R215 ;  /* 0x00007610ffd77816 */ /* 0x000fe200000000d7 */
[C---:B-1----:R-:W-:Y:S01]  /*71c0*/  VIADD R128, R132.reuse, UR12 ;  /* 0x0000000c84807c36 */ /* 0x042fe20008000000 */
[----:B------:R-:W-:Y:S02]  /*71d0*/  PRMT R216, RZ, 0x7610, R216 ;  /* 0x00007610ffd87816 */ /* 0x000fe400000000d8 */
[C---:B------:R-:W-:Y:S01]  /*71e0*/  IADD3.X R127, PT, PT, R125.reuse, UR45, RZ, P1, !PT ;  /* 0x0000002d7d7f7c10 */ /* 0x040fe20008ffe4ff */
[C---:B----4-:R-:W-:Y:S01]  /*71f0*/  VIADD R130, R132.reuse, UR43 ;  /* 0x0000002b84827c36 */ /* 0x050fe20008000000 */
[C---:B------:R-:W-:Y:S02]  /*7200*/  IADD3.X R129, PT, PT, R125.reuse, UR46, RZ, P2, !PT ;  /* 0x0000002e7d817c10 */ /* 0x040fe400097fe4ff */
[----:B------:R-:W-:Y:S01]  /*7210*/  IADD3.X R131, PT, PT, R125, UR47, RZ, P3, !PT ;  /* 0x0000002f7d837c10 */ /* 0x000fe20009ffe4ff */
[----:B------:R0:W4:Y:S01]  /*7220*/  @!P0 LDG.E.U8 R214, desc[UR6][R126.64] ;  /* 0x000000067ed68981 */ /* 0x000122000c1e1100 */
[----:B------:R-:W-:-:S02]  /*7230*/  IADD3 RZ, P1, PT, R132, UR41, RZ ;  /* 0x0000002984ff7c10 */ /* 0x000fc4000ff3e0ff */
[C---:B------:R-:W-:Y:S01]  /*7240*/  IADD3 RZ, P2, PT, R132.reuse, UR39, RZ ;  /* 0x0000002784ff7c10 */ /* 0x040fe2000ff5e0ff */
[----:B------:R1:W2:Y:S01]  /*7250*/  @!P0 LDG.E.U8 R215, desc[UR6][R128.64] ;  /* 0x0000000680d78981 */ /* 0x0002a2000c1e1100 */
[C---:B------:R-:W-:Y:S02]  /*7260*/  IADD3 RZ, P3, PT, R132.reuse, UR38, RZ ;  /* 0x0000002684ff7c10 */ /* 0x040fe4000ff7e0ff */
[----:B------:R-:W-:Y:S01]  /*7270*/  PRMT R219, RZ, 0x7610, R219 ;  /* 0x00007610ffdb7816 */ /* 0x000fe200000000db */
[----:B------:R5:W2:Y:S01]  /*7280*/  @!P0 LDG.E.U8 R216, desc[UR6][R130.64] ;  /* 0x0000000682d88981 */ /* 0x000aa2000c1e1100 */
[----:B------:R-:W-:Y:S01]  /*7290*/  PRMT R220, RZ, 0x7610, R220 ;  /* 0x00007610ffdc7816 */ /* 0x000fe200000000dc */
[C---:B0-----:R-:W-:Y:S01]  /*72a0*/  VIADD R126, R132.reuse, UR41 ;  /* 0x00000029847e7c36 */ /* 0x041fe20008000000 */
[----:B------:R-:W-:Y:S02]  /*72b0*/  PRMT R221, RZ, 0x7610, R221 ;  /* 0x00007610ffdd7816 */ /* 0x000fe400000000dd */
[C---:B------:R-:W-:Y:S01]  /*72c0*/  IADD3.X R127, PT, PT, R125.reuse, UR49, RZ, P1, !PT ;  /* 0x000000317d7f7c10 */ /* 0x040fe20008ffe4ff */
[----:B-1----:R-:W-:Y:S01]  /*72d0*/  VIADD R128, R132, UR39 ;  /* 0x0000002784807c36 */ /* 0x002fe20008000000 */
[----:B------:R-:W-:-:S02]  /*72e0*/  IADD3.X R129, PT, PT, R125, UR51, RZ, P2, !PT ;  /* 0x000000337d817c10 */ /* 0x000fc400097fe4ff */
[C---:B------:R-:W-:Y:S01]  /*72f0*/  IADD3 RZ, P1, PT, R132.reuse, R15, RZ ;  /* 0x0000000f84ff7210 */ /* 0x040fe20007f3e0ff */
[C---:B-----5:R-:W-:Y:S01]  /*7300*/  VIADD R130, R132.reuse, UR38 ;  /* 0x0000002684827c36 */ /* 0x060fe20008000000 */
[C---:B------:R-:W-:Y:S01]  /*7310*/  IADD3.X R131, PT, PT, R125.reuse, UR52, RZ, P3, !PT ;  /* 0x000000347d837c10 */ /* 0x040fe20009ffe4ff */
[----:B------:R0:W5:Y:S01]  /*7320*/  @!P0 LDG.E.U8 R219, desc[UR6][R126.64] ;  /* 0x000000067edb8981 */ /* 0x000162000c1e1100 */
[C---:B------:R-:W-:Y:S02]  /*7330*/  IADD3 RZ, P2, PT, R132.reuse, R8, RZ ;  /* 0x0000000884ff7210 */ /* 0x040fe40007f5e0ff */
[C---:B------:R-:W-:Y:S01]  /*7340*/  IADD3 RZ, P3, PT, R132.reuse, UR40, RZ ;  /* 0x0000002884ff7c10 */ /* 0x040fe2000ff7e0ff */
[----:B------:R1:W2:Y:S01]  /*7350*/  @!P0 LDG.E.U8 R220, desc[UR6][R128.64] ;  /* 0x0000000680dc8981 */ /* 0x0002a2000c1e1100 */
[----:B------:R-:W-:Y:S02]  /*7360*/  PRMT R223, RZ, 0x7610, R223 ;  /* 0x00007610ffdf7816 */ /* 0x000fe400000000df */
[----:B------:R-:W-:Y:S01]  /*7370*/  PRMT R222, RZ, 0x7610, R222 ;  /* 0x00007610ffde7816 */ /* 0x000fe200000000de */
[----:B------:R1:W2:Y:S01]  /*7380*/  @!P0 LDG.E.U8 R221, desc[UR6][R130.64] ;  /* 0x0000000682dd8981 */ /* 0x0002a2000c1e1100 */
[----:B------:R-:W-:Y:S01]  /*7390*/  PRMT R224, RZ, 0x7610, R224 ;  /* 0x00007610ffe07816 */ /* 0x000fe200000000e0 */
[C---:B0-----:R-:W-:Y:S01]  /*73a0*/  VIADD R126, R132.reuse, UR40 ;  /* 0x00000028847e7c36 */ /* 0x041fe20008000000 */
[----:B------:R-:W-:Y:S01]  /*73b0*/  IADD3.X R127, PT, PT, R125, UR50, RZ, P3, !PT ;  /* 0x000000327d7f7c10 */ /* 0x000fe20009ffe4ff */
[----:B-1----:R-:W-:-:S02]  /*73c0*/  IMAD.IADD R128, R132, 0x1, R15 ;  /* 0x0000000184807824 */ /* 0x002fc400078e020f */
[C---:B------:R-:W-:Y:S01]  /*73d0*/  IMAD.X R129, R125.reuse, 0x1, R29, P1 ;  /* 0x000000017d817824 */ /* 0x040fe200008e061d */
[C---:B------:R-:W-:Y:S01]  /*73e0*/  IADD3 RZ, P1, PT, R132.reuse, R11, RZ ;  /* 0x0000000b84ff7210 */ /* 0x040fe20007f3e0ff */
[C---:B------:R-:W-:Y:S02]  /*73f0*/  IMAD.IADD R130, R132.reuse, 0x1, R8 ;  /* 0x0000000184827824 */ /* 0x040fe400078e0208 */
[----:B------:R-:W-:Y:S01]  /*7400*/  IMAD.X R131, R125, 0x1, R31, P2 ;  /* 0x000000017d837824 */ /* 0x000fe200010e061f */
[C---:B------:R-:W-:Y:S01]  /*7410*/  IADD3 RZ, P2, PT, R132.reuse, R13, RZ ;  /* 0x0000000d84ff7210 */ /* 0x040fe20007f5e0ff */
[----:B------:R0:W2:Y:S01]  /*7420*/  @!P0 LDG.E.U8 R223, desc[UR6][R126.64] ;  /* 0x000000067edf8981 */ /* 0x0000a2000c1e1100 */
[----:B------:R-:W-:Y:S02]  /*7430*/  IADD3 RZ, P3, PT, R132, UR42, RZ ;  /* 0x0000002a84ff7c10 */ /* 0x000fe4000ff7e0ff */
[----:B------:R-:W-:Y:S01]  /*7440*/  PRMT R225, RZ, 0x7610, R225 ;  /* 0x00007610ffe17816 */ /* 0x000fe200000000e1 */
[----:B------:R1:W2:Y:S01]  /*7450*/  @!P0 LDG.E.U8 R222, desc[UR6][R128.64] ;  /* 0x0000000680de8981 */ /* 0x0002a2000c1e1100 */
[----:B------:R-:W-:-:S02]  /*7460*/  PRMT R226, RZ, 0x7610, R226 ;  /* 0x00007610ffe27816 */ /* 0x000fc400000000e2 */
[----:B------:R-:W-:Y:S01]  /*7470*/  PRMT R227, RZ, 0x7610, R227 ;  /* 0x00007610ffe37816 */ /* 0x000fe200000000e3 */
[----:B------:R1:W2:Y:S01]  /*7480*/  @!P0 LDG.E.U8 R224, desc[UR6][R130.64] ;  /* 0x0000000682e08981 */ /* 0x0002a2000c1e1100 */
[C---:B0-----:R-:W-:Y:S01]  /*7490*/  VIADD R126, R132.reuse, UR42 ;  /* 0x0000002a847e7c36 */ /* 0x041fe20008000000 */
[C---:B------:R-:W-:Y:S01]  /*74a0*/  IADD3.X R127, PT, PT, R125.reuse, UR48, RZ, P3, !PT ;  /* 0x000000307d7f7c10 */ /* 0x040fe20009ffe4ff */
[C---:B-1----:R-:W-:Y:S02]  /*74b0*/  IMAD.IADD R128, R132.reuse, 0x1, R11 ;  /* 0x0000000184807824 */ /* 0x042fe400078e020b */
[C---:B------:R-:W-:Y:S01]  /*74c0*/  IMAD.X R129, R125.reuse, 0x1, R25, P1 ;  /* 0x000000017d817824 */ /* 0x040fe200008e0619 */
[C---:B------:R-:W-:Y:S01]  /*74d0*/  IADD3 RZ, P1, PT, R132.reuse, R7, RZ ;  /* 0x0000000784ff7210 */ /* 0x040fe20007f3e0ff */
[C---:B------:R-:W-:Y:S02]  /*74e0*/  IMAD.IADD R130, R132.reuse, 0x1, R13 ;  /* 0x0000000184827824 */ /* 0x040fe400078e020d */
[----:B------:R-:W-:Y:S01]  /*74f0*/  IMAD.X R131, R125, 0x1, R27, P2 ;  /* 0x000000017d837824 */ /* 0x000fe200010e061b */
[C---:B------:R-:W-:Y:S01]  /*7500*/  IADD3 RZ, P2, PT, R132.reuse, R9, RZ ;  /* 0x0000000984ff7210 */ /* 0x040fe20007f5e0ff */
[----:B------:R0:W2:Y:S01]  /*7510*/  @!P0 LDG.E.U8 R225, desc[UR6][R126.64] ;  /* 0x000000067ee18981 */ /* 0x0000a2000c1e1100 */
[----:B------:R-:W-:-:S02]  /*7520*/  IADD3 RZ, P3, PT, R132, UR37, RZ ;  /* 0x0000002584ff7c10 */ /* 0x000fc4000ff7e0ff */
[----:B------:R-:W-:Y:S01]  /*7530*/  PRMT R236, RZ, 0x7610, R236 ;  /* 0x00007610ffec7816 */ /* 0x000fe200000000ec */
[----:B------:R1:W2:Y:S01]  /*7540*/  @!P0 LDG.E.U8 R226, desc[UR6][R128.64] ;  /* 0x0000000680e28981 */ /* 0x0002a2000c1e1100 */
[----:B------:R-:W-:Y:S02]  /*7550*/  PRMT R237, RZ, 0x7610, R237 ;  /* 0x00007610ffed7816 */ /* 0x000fe400000000ed */
[----:B------:R-:W-:Y:S01]  /*7560*/  PRMT R238, RZ, 0x7610, R238 ;  /* 0x00007610ffee7816 */ /* 0x000fe200000000ee */
[----:B------:R1:W2:Y:S01]  /*7570*/  @!P0 LDG.E.U8 R227, desc[UR6][R130.64] ;  /* 0x0000000682e38981 */ /* 0x0002a2000c1e1100 */
[C---:B0-----:R-:W-:Y:S01]  /*7580*/  VIADD R126, R132.reuse, UR37 ;  /* 0x00000025847e7c36 */ /* 0x041fe20008000000 */
[----:B------:R-:W-:Y:S02]  /*7590*/  IADD3.X R127, PT, PT, R125, UR53, RZ, P3, !PT ;  /* 0x000000357d7f7c10 */ /* 0x000fe40009ffe4ff */
        /* <DEDUP_REMOVED lines=16> */
[C---:B------:R-:W-:Y:S01]  /*76a0*/  IMAD.X R129, R125.reuse, 0x1, R33, P3 ;  /* 0x000000017d817824 */ /* 0x040fe200018e0621 */
[----:B------:R-:W2:Y:S01]  /*76b0*/  @!P0 LDG.E.U8 R242, desc[UR6][R126.64] ;  /* 0x000000067ef28981 */ /* 0x000ea2000c1e1100 */
[----:B------:R-:W-:Y:S02]  /*76c0*/  IMAD.IADD R130, R132, 0x1, R6 ;  /* 0x0000000184827824 */ /* 0x000fe400078e0206 */
[----:B------:R-:W-:Y:S01]  /*76d0*/  IMAD.X R131, R125, 0x1, R17, P1 ;  /* 0x000000017d837824 */ /* 0x000fe200008e0611 */
[----:B------:R0:W2:Y:S04]  /*76e0*/  @!P0 LDG.E.U8 R243, desc[UR6][R128.64] ;  /* 0x0000000680f38981 */ /* 0x0000a8000c1e1100 */
[----:B------:R1:W2:Y:S01]  /*76f0*/  @!P0 LDG.E.U8 R244, desc[UR6][R130.64] ;  /* 0x0000000682f48981 */ /* 0x0002a2000c1e1100 */
[----:B------:R-:W0:Y:S01]  /*7700*/  S2R R147, SR_TID.X ;  /* 0x0000000000937919 */ /* 0x000e220000002100 */
[----:B------:R-:W1:Y:S01]  /*7710*/  S2R R132, SR_CgaCtaId ;  /* 0x0000000000847919 */ /* 0x000e620000008800 */
[----:B------:R-:W1:Y:S01]  /*7720*/  S2R R146, SR_TID.X ;  /* 0x0000000000927919 */ /* 0x000e620000002100 */
[----:B------:R-:W-:Y:S01]  /*7730*/  MOV R125, 0x400 ;  /* 0x00000400007d7802 */ /* 0x000fe20000000f00 */
[----:B0-----:R-:W-:Y:S01]  /*7740*/  IMAD.SHL.U32 R133, R147, 0x40, RZ ;  /* 0x0000004093857824 */ /* 0x001fe200078e00ff */
[----:B------:R-:W-:-:S02]  /*7750*/  SHF.R.U32.HI R129, RZ, 0x2, R147 ;  /* 0x00000002ff817819 */ /* 0x000fc40000011693 */
[----:B-1----:R-:W-:Y:S02]  /*7760*/  LEA R132, R132, R125, 0x18 ;  /* 0x0000007d84847211 */ /* 0x002fe400078ec0ff */
[C---:B------:R-:W-:Y:S01]  /*7770*/  LOP3.LUT R125, R147.reuse, 0x3, RZ, 0xc0, !PT ;  /* 0x00000003937d7812 */ /* 0x040fe200078ec0ff */
[----:B------:R-:W-:Y:S01]  /*7780*/  IMAD.SHL.U32 R134, R147, 0x8, RZ ;  /* 0x0000000893867824 */ /* 0x000fe200078e00ff */
[----:B------:R-:W-:Y:S01]  /*7790*/  LOP3.LUT R133, R133, 0x1c0, RZ, 0xc0, !PT ;  /* 0x000001c085857812 */ /* 0x000fe200078ec0ff */
[----:B------:R-:W-:Y:S02]  /*77a0*/  IMAD.SHL.U32 R128, R147, 0x2, RZ ;  /* 0x0000000293807824 */ /* 0x000fe400078e00ff */
[----:B------:R-:W-:Y:S01]  /*77b0*/  IMAD R126, R125, 0x88, RZ ;  /* 0x000000887d7e7824 */ /* 0x000fe200078e02ff */
[----:B------:R-:W-:Y:S02]  /*77c0*/  SGXT.U32 R125, R129, 0x3 ;  /* 0x00000003817d781a */ /* 0x000fe40000000000 */
[----:B------:R-:W-:-:S02]  /*77d0*/  LOP3.LUT R127, R146, 0x20, RZ, 0xc0, !PT ;  /* 0x00000020927f7812 */ /* 0x000fc400078ec0ff */
[----:B------:R-:W-:Y:S02]  /*77e0*/  LOP3.LUT R133, R133, 0x30, R134, 0xf8, !PT ;  /* 0x0000003085857812 */ /* 0x000fe400078ef886 */
[----:B------:R-:W-:Y:S01]  /*77f0*/  LOP3.LUT R125, R126, R125, RZ, 0xfc, !PT ;  /* 0x0000007d7e7d7212 */ /* 0x000fe200078efcff */
[----:B------:R-:W-:Y:S01]  /*7800*/  IMAD R127, R127, 0x10, R132 ;  /* 0x000000107f7f7824 */ /* 0x000fe200078e0284 */
[----:B------:R-:W-:Y:S02]  /*7810*/  LOP3.LUT R128, R133, 0x30, R128, 0x78, !PT ;  /* 0x0000003085807812 */ /* 0x000fe400078e7880 */
[C---:B------:R-:W-:Y:S01]  /*7820*/  LOP3.LUT R133, R125.reuse, 0x8, RZ, 0x3c, !PT ;  /* 0x000000087d857812 */ /* 0x040fe200078e3cff */
[----:B------:R-:W-:Y:S01]  /*7830*/  LDS.U8 R228, [R125+UR75] ;  /* 0x0000004b7de47984 */ /* 0x000fe20008000000 */
[C---:B------:R-:W-:Y:S01]  /*7840*/  LOP3.LUT R135, R125.reuse, 0x10, RZ, 0x3c, !PT ;  /* 0x000000107d877812 */ /* 0x040fe200078e3cff */
[----:B------:R-:W-:Y:S01]  /*7850*/  IMAD.IADD R240, R128, 0x1, R127 ;  /* 0x0000000180f07824 */ /* 0x000fe200078e027f */
[----:B------:R-:W-:Y:S01]  /*7860*/  LOP3.LUT R150, R125, 0x18, RZ, 0x3c, !PT ;  /* 0x000000187d967812 */ /* 0x000fe200078e3cff */
[----:B------:R-:W0:Y:S04]  /*7870*/  LDS.U8 R229, [R125+UR75+0x20] ;  /* 0x0000204b7de57984 */ /* 0x000e280008000000 */
[----:B------:R-:W-:Y:S04]  /*7880*/  LDS.U8 R185, [R125+UR75+0x40] ;  /* 0x0000404b7db97984 */ /* 0x000fe80008000000 */
[----:B------:R-:W-:Y:S04]  /*7890*/  LDS.U8 R186, [R125+UR75+0x60] ;  /* 0x0000604b7dba7984 */ /* 0x000fe80008000000 */
[----:B------:R-:W-:Y:S04]  /*78a0*/  LDS.U8 R230, [R125+UR75+0x200] ;  /* 0x0002004b7de67984 */ /* 0x000fe80008000000 */
[----:B------:R-:W1:Y:S04]  /*78b0*/  LDS.U8 R231, [R125+UR75+0x220] ;  /* 0x0002204b7de77984 */ /* 0x000e680008000000 */
[----:B------:R-:W-:Y:S04]  /*78c0*/  LDS.U8 R187, [R125+UR75+0x240] ;  /* 0x0002404b7dbb7984 */ /* 0x000fe80008000000 */
        /* <DEDUP_REMOVED lines=9> */
[----:B------:R-:W-:Y:S04]  /*7960*/  LDS.U8 R232, [R133+UR75] ;  /* 0x0000004b85e87984 */ /* 0x000fe80008000000 */
[----:B------:R-:W0:Y:S04]  /*7970*/  LDS.U8 R233, [R133+UR75+0x20] ;  /* 0x0000204b85e97984 */ /* 0x000e280008000000 */
[----:B------:R-:W-:Y:S04]  /*7980*/  LDS.U8 R189, [R133+UR75+0x40] ;  /* 0x0000404b85bd7984 */ /* 0x000fe80008000000 */
[----:B------:R-:W-:Y:S04]  /*7990*/  LDS.U8 R190, [R133+UR75+0x60] ;  /* 0x0000604b85be7984 */ /* 0x000fe80008000000 */
[----:B------:R-:W-:Y:S04]  /*79a0*/  LDS.U8 R234, [R133+UR75+0x200] ;  /* 0x0002004b85ea7984 */ /* 0x000fe80008000000 */
[----:B------:R-:W0:Y:S04]  /*79b0*/  LDS.U8 R235, [R133+UR75+0x220] ;  /* 0x0002204b85eb7984 */ /* 0x000e280008000000 */
        /* <DEDUP_REMOVED lines=41> */
[----:B------:R-:W-:Y:S01]  /*7c50*/  LDS.U8 R150, [R150+UR75+0x660] ;  /* 0x0006604b96967984 */ /* 0x000fe20008000000 */
[----:B------:R-:W-:Y:S06]  /*7c60*/  BAR.SYNC.DEFER_BLOCKING 0x0 ;  /* 0x0000000000007b1d */ /* 0x000fec0000010000 */
[----:B--2---:R2:W-:Y:S02]  /*7c70*/  STS.U8 [R142+UR75], R139 ;  /* 0x0000008b8e007988 */ /* 0x0045e4000800004b */
[----:B--2---:R-:W2:Y:S02]  /*7c80*/  S2R R139, SR_TID.X ;  /* 0x00000000008b7919 */ /* 0x004ea40000002100 */
[----:B------:R2:W-:Y:S04]  /*7c90*/  STS.U8 [R142+UR75+0x440], R44 ;  /* 0x0004402c8e007988 */ /* 0x0005e8000800004b */
[----:B------:R-:W-:Y:S04]  /*7ca0*/  STS.U8 [R142+UR75+0x40], R59 ;  /* 0x0000403b8e007988 */ /* 0x000fe8000800004b */
[----:B------:R-:W-:Y:S04]  /*7cb0*/  STS.U8 [R142+UR75+0x200], R140 ;  /* 0x0002008c8e007988 */ /* 0x000fe8000800004b */
[----:B------:R-:W-:Y:S04]  /*7cc0*/  STS.U8 [R142+UR75+0x240], R49 ;  /* 0x000240318e007988 */ /* 0x000fe8000800004b */
[----:B------:R-:W-:Y:S04]  /*7cd0*/  STS.U8 [R142+UR75+0x400], R58 ;  /* 0x0004003a8e007988 */ /* 0x000fe8000800004b */
[----:B------:R-:W-:Y:S04]  /*7ce0*/  STS.U8 [R142+UR75+0x600], R221 ;  /* 0x000600dd8e007988 */ /* 0x000fe8000800004b */
[----:B------:R-:W-:Y:S01]  /*7cf0*/  STS.U8 [R142+UR75+0x640], R220 ;  /* 0x000640dc8e007988 */ /* 0x000fe2000800004b */
[----:B--2---:R-:W-:-:S03]  /*7d00*/  LOP3.LUT R44, R139, 0x3f, RZ, 0xc0, !PT ;  /* 0x0000003f8b2c7812 */ /* 0x004fc600078ec0ff */
[----:B------:R-:W-:Y:S04]  /*7d10*/  STS.U8 [R142+UR75+0x800], R202 ;  /* 0x000800ca8e007988 */ /* 0x000fe8000800004b */
[----:B---3--:R-:W-:Y:S01]  /*7d20*/  STS.U8 [R142+UR75+0x840], R203 ;  /* 0x000840cb8e007988 */ /* 0x008fe2000800004b */
[----:B------:R-:W-:-:S03]  /*7d30*/  LOP3.LUT R139, R44, 0x30, RZ, 0x3c, !PT ;  /* 0x000000302c8b7812 */ /* 0x000fc600078e3cff */
[----:B------:R-:W-:Y:S04]  /*7d40*/  STS.U8 [R142+UR75+0xa00], R197 ;  /* 0x000a00c58e007988 */ /* 0x000fe8000800004b */
[----:B------:R-:W-:Y:S04]  /*7d50*/  STS.U8 [R142+UR75+0xa40], R184 ;  /* 0x000a40b88e007988 */ /* 0x000fe8000800004b */
[----:B------:R-:W-:Y:S04]  /*7d60*/  STS.U8 [R142+UR75+0xc00], R143 ;  /* 0x000c008f8e007988 */ /* 0x000fe8000800004b */
[----:B------:R-:W-:Y:S04]  /*7d70*/  STS.U8 [R142+UR75+0xc40], R57 ;  /* 0x000c40398e007988 */ /* 0x000fe8000800004b */
[----:B------:R-:W-:Y:S04]  /*7d80*/  STS.U8 [R142+UR75+0xe00], R224 ;  /* 0x000e00e08e007988 */ /* 0x000fe8000800004b */
[----:B------:R2:W-:Y:S04]  /*7d90*/  STS.U8 [R142+UR75+0xe40], R222 ;  /* 0x000e40de8e007988 */ /* 0x0005e8000800004b */
[----:B------:R-:W-:Y:S01]  /*7da0*/  STS.U8 [R144+UR75+0x80], R45 ;  /* 0x0000802d90007988 */ /* 0x000fe2000800004b */
[----:B--2---:R-:W-:-:S03]  /*7db0*/  LOP3.LUT R142, R142, 0x20, RZ, 0x3c, !PT ;  /* 0x000000208e8e7812 */ /* 0x004fc600078e3cff */
[----:B------:R-:W-:Y:S04]  /*7dc0*/  STS.U8 [R144+UR75+0xc0], R138 ;  /* 0x0000c08a90007988 */ /* 0x000fe8000800004b */
[----:B------:R-:W-:Y:S04]  /*7dd0*/  STS.U8 [R144+UR75+0x280], R48 ;  /* 0x0002803090007988 */ /* 0x000fe8000800004b */
[----:B------:R0:W-:Y:S04]  /*7de0*/  STS.U8 [R144+UR75+0x2c0], R96 ;  /* 0x0002c06090007988 */ /* 0x0001e8000800004b */
[----:B------:R-:W-:Y:S04]  /*7df0*/  STS.U8 [R144+UR75+0x480], R46 ;  /* 0x0004802e90007988 */ /* 0x000fe8000800004b */
[----:B------:R-:W-:Y:S04]  /*7e00*/  STS.U8 [R144+UR75+0x4c0], R141 ;  /* 0x0004c08d90007988 */ /* 0x000fe8000800004b */
[----:B------:R-:W-:Y:S04]  /*7e10*/  STS.U8 [R144+UR75+0x680], R223 ;  /* 0x000680df90007988 */ /* 0x000fe8000800004b */
[----:B-----5:R-:W-:Y:S04]  /*7e20*/  STS.U8 [R144+UR75+0x6c0], R219 ;  /* 0x0006c0db90007988 */ /* 0x020fe8000800004b */
        /* <DEDUP_REMOVED lines=12> */
[----:B------:R2:W-:Y:S04]  /*7ef0*/  STS.U8 [R142+UR75+0x500], R97 ;  /* 0x000500618e007988 */ /* 0x0005e8000800004b */
        /* <DEDUP_REMOVED lines=18> */
[----:B----4-:R-:W-:Y:S04]  /*8020*/  STS.U8 [R139+UR75+0x7c0], R214 ;  /* 0x0007c0d68b007988 */ /* 0x010fe8000800004b */
[----:B------:R-:W-:Y:S04]  /*8030*/  STS.U8 [R139+UR75+0x980], R196 ;  /* 0x000980c48b007988 */ /* 0x000fe8000800004b */
[----:B------:R-:W-:Y:S04]  /*8040*/  STS.U8 [R139+UR75+0x9c0], R198 ;  /* 0x0009c0c68b007988 */ /* 0x000fe8000800004b */
[----:B------:R-:W-:Y:S04]  /*8050*/  STS.U8 [R139+UR75+0xb80], R179 ;  /* 0x000b80b38b007988 */ /* 0x000fe8000800004b */
[----:B------:R-:W-:Y:S04]  /*8060*/  STS.U8 [R139+UR75+0xbc0], R178 ;  /* 0x000bc0b28b007988 */ /* 0x000fe8000800004b */
[----:B------:R-:W-:Y:S04]  /*8070*/  STS.U8 [R139+UR75+0xd80], R177 ;  /* 0x000d80b18b007988 */ /* 0x000fe8000800004b */
[----:B------:R-:W-:Y:S04]  /*8080*/  STS.U8 [R139+UR75+0xdc0], R243 ;  /* 0x000dc0f38b007988 */ /* 0x000fe8000800004b */
[----:B------:R-:W-:Y:S04]  /*8090*/  STS.U8 [R139+UR75+0xf80], R242 ;  /* 0x000f80f28b007988 */ /* 0x000fe8000800004b */
[----:B------:R-:W-:Y:S01]  /*80a0*/  STS.U8 [R139+UR75+0xfc0], R244 ;  /* 0x000fc0f48b007988 */ /* 0x000fe2000800004b */
[----:B------:R-:W-:Y:S06]  /*80b0*/  BAR.SYNC.DEFER_BLOCKING 0x0 ;  /* 0x0000000000007b1d */ /* 0x000fec0000010000 */
[----:B------:R-:W3:Y:S04]  /*80c0*/  LDSM.16.M88.4 R56, [R240] ;  /* 0x00000000f038783b */ /* 0x000ee80000000200 */
[----:B------:R-:W4:Y:S04]  /*80d0*/  LDSM.16.M88.4 R52, [R240+0x400] ;  /* 0x00040000f034783b */ /* 0x000f280000000200 */
[----:B------:R-:W5:Y:S04]  /*80e0*/  LDSM.16.M88.4 R48, [R240+0x800] ;  /* 0x00080000f030783b */ /* 0x000f680000000200 */
[----:B------:R-:W5:Y:S01]  /*80f0*/  LDSM.16.M88.4 R44, [R240+0xc00] ;  /* 0x000c0000f02c783b */ /* 0x000f620000000200 */
[----:B0-----:R-:W-:-:S02]  /*8100*/  IMAD R96, R229, 0x100, R228 ;  /* 0x00000100e5607824 */ /* 0x001fc400078e02e4 */
[----:B-1----:R-:W-:Y:S02]  /*8110*/  IMAD R98, R231, 0x100, R230 ;  /* 0x00000100e7627824 */ /* 0x002fe400078e02e6 */
[----:B--2---:R-:W-:Y:S02]  /*8120*/  IMAD R97, R233, 0x100, R232 ;  /* 0x00000100e9617824 */ /* 0x004fe400078e02e8 */
[----:B------:R-:W-:Y:S01]  /*8130*/  IMAD R99, R235, 0x100, R234 ;  /* 0x00000100eb637824 */ /* 0x000fe200078e02ea */
[----:B------:R-:W-:Y:S02]  /*8140*/  F2FP.F16.E4M3.UNPACK_B R96, R96 ;  /* 0x00000060ff60723e */ /* 0x000fe400020006ff */
[----:B------:R-:W-:Y:S02]  /*8150*/  F2FP.F16.E4M3.UNPACK_B R98, R98 ;  /* 0x00000062ff62723e */ /* 0x000fe400020006ff */
[----:B------:R-:W-:Y:S02]  /*8160*/  F2FP.F16.E4M3.UNPACK_B R97, R97 ;  /* 0x00000061ff61723e */ /* 0x000fe400020006ff */
[----:B------:R-:W-:Y:S01]  /*8170*/  F2FP.F16.E4M3.UNPACK_B R99, R99 ;  /* 0x00000063ff63723e */ /* 0x000fe200020006ff */
[----:B------:R-:W-:-:S02]  /*8180*/  IMAD R205, R206, 0x100, R205 ;  /* 0x00000100cecd7824 */ /* 0x000fc400078e02cd */
[----:B------:R-:W-:Y:S02]  /*8190*/  IMAD R207, R208, 0x100, R207 ;  /* 0x00000100d0cf7824 */ /* 0x000fe400078e02cf */
[----:B------:R-:W-:Y:S02]  /*81a0*/  IMAD R209, R210, 0x100, R209 ;  /* 0x00000100d2d17824 */ /* 0x000fe400078e02d1 */
[----:B------:R-:W-:Y:S01]  /*81b0*/  IMAD R211, R212, 0x100, R211 ;  /* 0x00000100d4d37824 */ /* 0x000fe200078e02d3 */
[----:B---3--:R-:W-:Y:S02]  /*81c0*/  F2FP.F16.E4M3.UNPACK_B R144, R56 ;  /* 0x00000038ff90723e */ /* 0x008fe400020006ff */
[----:B------:R-:W-:Y:S02]  /*81d0*/  F2FP.F16.E4M3.UNPACK_B R145, R57 ;  /* 0x00000039ff91723e */ /* 0x000fe400020006ff */
[----:B----4-:R-:W-:Y:S02]  /*81e0*/  F2FP.F16.E4M3.UNPACK_B R138, R52 ;  /* 0x00000034ff8a723e */ /* 0x010fe400020006ff */
[----:B------:R-:W-:-:S02]  /*81f0*/  F2FP.F16.E4M3.UNPACK_B R139, R53 ;  /* 0x00000035ff8b723e */ /* 0x000fc400020006ff */
[----:B-----5:R-:W-:Y:S02]  /*8200*/  F2FP.F16.E4M3.UNPACK_B R140, R48 ;  /* 0x00000030ff8c723e */ /* 0x020fe400020006ff */
[----:B------:R-:W-:Y:S02]  /*8210*/  F2FP.F16.E4M3.UNPACK_B R141, R49 ;  /* 0x00000031ff8d723e */ /* 0x000fe400020006ff */
[----:B------:R-:W-:Y:S02]  /*8220*/  F2FP.F16.E4M3.UNPACK_B R142, R44 ;  /* 0x0000002cff8e723e */ /* 0x000fe400020006ff */
[----:B------:R-:W-:Y:S01]  /*8230*/  F2FP.F16.E4M3.UNPACK_B R143, R45 ;  /* 0x0000002dff8f723e */ /* 0x000fe200020006ff */
[C---:B------:R-:W-:Y:S08]  /*8240*/  HMMA.16816.F32 R88, R96.reuse, R144, R88 ;  /* 0x000000906058723c */ /* 0x040ff00000001858 */
[C---:B------:R-:W-:Y:S08]  /*8250*/  HMMA.16816.F32 R84, R96.reuse, R138, R84 ;  /* 0x0000008a6054723c */ /* 0x040ff00000001854 */
[C---:B------:R-:W-:Y:S08]  /*8260*/  HMMA.16816.F32 R80, R96.reuse, R140, R80 ;  /* 0x0000008c6050723c */ /* 0x040ff00000001850 */
[----:B------:R-:W-:Y:S01]  /*8270*/  HMMA.16816.F32 R76, R96, R142, R76 ;  /* 0x0000008e604c723c */ /* 0x000fe2000000184c */
[----:B------:R-:W-:-:S02]  /*8280*/  F2FP.F16.E4M3.UNPACK_B R96, R205 ;  /* 0x000000cdff60723e */ /* 0x000fc400020006ff */
[----:B------:R-:W-:Y:S02]  /*8290*/  F2FP.F16.E4M3.UNPACK_B R98, R207 ;  /* 0x000000cfff62723e */ /* 0x000fe400020006ff */
[----:B------:R-:W-:Y:S02]  /*82a0*/  F2FP.F16.E4M3.UNPACK_B R97, R209 ;  /* 0x000000d1ff61723e */ /* 0x000fe400020006ff */
[----:B------:R-:W-:Y:S01]  /*82b0*/  F2FP.F16.E4M3.UNPACK_B R99, R211 ;  /* 0x000000d3ff63723e */ /* 0x000fe200020006ff */
[----:B------:R-:W-:Y:S02]  /*82c0*/  IMAD R185, R186, 0x100, R185 ;  /* 0x00000100bab97824 */ /* 0x000fe400078e02b9 */
[----:B------:R-:W-:Y:S02]  /*82d0*/  IMAD R187, R188, 0x100, R187 ;  /* 0x00000100bcbb7824 */ /* 0x000fe400078e02bb */
[----:B------:R-:W-:Y:S02]  /*82e0*/  IMAD R189, R190, 0x100, R189 ;  /* 0x00000100bebd7824 */ /* 0x000fe400078e02bd */
[----:B------:R-:W-:Y:S01]  /*82f0*/  HMMA.16816.F32 R72, R96, R144, R72 ;  /* 0x000000906048723c */ /* 0x000fe20000001848 */
[----:B------:R-:W-:Y:S01]  /*8300*/  IMAD R191, R192, 0x100, R191 ;  /* 0x00000100c0bf7824 */ /* 0x000fe200078e02bf */
[----:B------:R-:W-:-:S06]  /*8310*/  F2FP.F16.E4M3.UNPACK_B R56, R56.H1 ;  /* 0x00000038ff38723e */ /* 0x000fcc00030006ff */
[----:B------:R-:W-:Y:S01]  /*8320*/  HMMA.16816.F32 R68, R96, R138, R68 ;  /* 0x0000008a6044723c */ /* 0x000fe20000001844 */
[----:B------:R-:W-:Y:S02]  /*8330*/  F2FP.F16.E4M3.UNPACK_B R57, R57.H1 ;  /* 0x00000039ff39723e */ /* 0x000fe400030006ff */
[----:B------:R-:W-:-:S05]  /*8340*/  F2FP.F16.E4M3.UNPACK_B R52, R52.H1 ;  /* 0x00000034ff34723e */ /* 0x000fca00030006ff */
[----:B------:R-:W-:Y:S01]  /*8350*/  HMMA.16816.F32 R64, R96, R140, R64 ;  /* 0x0000008c6040723c */ /* 0x000fe20000001840 */
[----:B------:R-:W-:Y:S02]  /*8360*/  F2FP.F16.E4M3.UNPACK_B R53, R53.H1 ;  /* 0x00000035ff35723e */ /* 0x000fe400030006ff */
[----:B------:R-:W-:-:S05]  /*8370*/  F2FP.F16.E4M3.UNPACK_B R48, R48.H1 ;  /* 0x00000030ff30723e */ /* 0x000fca00030006ff */
[----:B------:R-:W-:Y:S01]  /*8380*/  HMMA.16816.F32 R60, R96, R142, R60 ;  /* 0x0000008e603c723c */ /* 0x000fe2000000183c */
[----:B------:R-:W-:Y:S02]  /*8390*/  F2FP.F16.E4M3.UNPACK_B R96, R185 ;  /* 0x000000b9ff60723e */ /* 0x000fe400020006ff */
[----:B------:R-:W-:Y:S02]  /*83a0*/  F2FP.F16.E4M3.UNPACK_B R98, R187 ;  /* 0x000000bbff62723e */ /* 0x000fe400020006ff */
[----:B------:R-:W-:Y:S02]  /*83b0*/  F2FP.F16.E4M3.UNPACK_B R97, R189 ;  /* 0x000000bdff61723e */ /* 0x000fe400020006ff */
[----:B------:R-:W-:Y:S02]  /*83c0*/  F2FP.F16.E4M3.UNPACK_B R99, R191 ;  /* 0x000000bfff63723e */ /* 0x000fe400020006ff */
[----:B------:R-:W-:Y:S02]  /*83d0*/  F2FP.F16.E4M3.UNPACK_B R49, R49.H1 ;  /* 0x00000031ff31723e */ /* 0x000fe400030006ff */
[----:B------:R-:W-:-:S02]  /*83e0*/  F2FP.F16.E4M3.UNPACK_B R44, R44.H1 ;  /* 0x0000002cff2c723e */ /* 0x000fc400030006ff */
[----:B------:R-:W-:Y:S01]  /*83f0*/  F2FP.F16.E4M3.UNPACK_B R45, R45.H1 ;  /* 0x0000002dff2d723e */ /* 0x000fe200030006ff */
[----:B------:R-:W-:Y:S02]  /*8400*/  IMAD R166, R167, 0x100, R166 ;  /* 0x00000100a7a67824 */ /* 0x000fe400078e02a6 */
[----:B------:R-:W-:Y:S02]  /*8410*/  IMAD R168, R169, 0x100, R168 ;  /* 0x00000100a9a87824 */ /* 0x000fe400078e02a8 */
[----:B------:R-:W-:Y:S02]  /*8420*/  IMAD R170, R171, 0x100, R170 ;  /* 0x00000100abaa7824 */ /* 0x000fe400078e02aa */
[----:B------:R-:W-:Y:S01]  /*8430*/  IMAD R172, R173, 0x100, R172 ;  /* 0x00000100adac7824 */ /* 0x000fe200078e02ac */
        /* <DEDUP_REMOVED lines=13> */
[----:B------:R-:W-:-:S06]  /*8510*/  F2FP.F16.E4M3.UNPACK_B R56, R58 ;  /* 0x0000003aff38723e */ /* 0x000fcc00020006ff */
[----:B------:R-:W-:Y:S01]  /*8520*/  HMMA.16816.F32 R68, R96, R52, R68 ;  /* 0x000000346044723c */ /* 0x000fe20000001844 */
[----:B------:R-:W-:Y:S02]  /*8530*/  F2FP.F16.E4M3.UNPACK_B R57, R59 ;  /* 0x0000003bff39723e */ /* 0x000fe400020006ff */
[----:B------:R-:W-:-:S05]  /*8540*/  F2FP.F16.E4M3.UNPACK_B R52, R46 ;  /* 0x0000002eff34723e */ /* 0x000fca00020006ff */
[----:B------:R-:W-:Y:S01]  /*8550*/  HMMA.16816.F32 R64, R96, R48, R64 ;  /* 0x000000306040723c */ /* 0x000fe20000001840 */
[----:B------:R-:W-:Y:S02]  /*8560*/  F2FP.F16.E4M3.UNPACK_B R48, R50 ;  /* 0x00000032ff30723e */ /* 0x000fe400020006ff */
[----:B------:R-:W-:-:S05]  /*8570*/  F2FP.F16.E4M3.UNPACK_B R49, R51 ;  /* 0x00000033ff31723e */ /* 0x000fca00020006ff */
[----:B------:R-:W-:Y:S01]  /*8580*/  HMMA.16816.F32 R60, R96, R44, R60 ;  /* 0x0000002c603c723c */ /* 0x000fe2000000183c */
[----:B------:R-:W-:Y:S02]  /*8590*/  F2FP.F16.E4M3.UNPACK_B R96, R158 ;  /* 0x0000009eff60723e */ /* 0x000fe400020006ff */
[----:B------:R-:W-:Y:S02]  /*85a0*/  F2FP.F16.E4M3.UNPACK_B R98, R160 ;  /* 0x000000a0ff62723e */ /* 0x000fe400020006ff */
[----:B------:R-:W-:Y:S02]  /*85b0*/  F2FP.F16.E4M3.UNPACK_B R97, R161 ;  /* 0x000000a1ff61723e */ /* 0x000fe400020006ff */
[----:B------:R-:W-:Y:S02]  /*85c0*/  F2FP.F16.E4M3.UNPACK_B R99, R164 ;  /* 0x000000a4ff63723e */ /* 0x000fe400020006ff */
[----:B------:R-:W-:Y:S02]  /*85d0*/  F2FP.F16.E4M3.UNPACK_B R44, R54 ;  /* 0x00000036ff2c723e */ /* 0x000fe400020006ff */
[----:B------:R-:W-:-:S02]  /*85e0*/  F2FP.F16.E4M3.UNPACK_B R45, R55 ;  /* 0x00000037ff2d723e */ /* 0x000fc400020006ff */
[----:B------:R-:W-:Y:S01]  /*85f0*/  F2FP.F16.E4M3.UNPACK_B R53, R47 ;  /* 0x0000002fff35723e */ /* 0x000fe200020006ff */
        /* <DEDUP_REMOVED lines=11> */
[----:B------:R-:W-:-:S07]  /*86b0*/  F2FP.F16.E4M3.UNPACK_B R99, R135 ;  /* 0x00000087ff63723e */ /* 0x000fce00020006ff */
[C---:B------:R-:W-:Y:S08]  /*86c0*/  HMMA.16816.F32 R72, R96.reuse, R56, R72 ;  /* 0x000000386048723c */ /* 0x040ff00000001848 */
[C---:B------:R-:W-:Y:S08]  /*86d0*/  HMMA.16816.F32 R68, R96.reuse, R44, R68 ;  /* 0x0000002c6044723c */ /* 0x040ff00000001844 */
[C---:B------:R-:W-:Y:S08]  /*86e0*/  HMMA.16816.F32 R64, R96.reuse, R48, R64 ;  /* 0x000000306040723c */ /* 0x040ff00000001840 */
[----:B------:R-:W-:Y:S01]  /*86f0*/  HMMA.16816.F32 R60, R96, R52, R60 ;  /* 0x00000034603c723c */ /* 0x000fe2000000183c */
[----:B------:R-:W0:Y:S01]  /*8700*/  LDC R96, c[0x0][0x3a8] ;  /* 0x0000ea00ff607b82 */ /* 0x000e220000000800 */
[----:B------:R-:W-:Y:S01]  /*8710*/  F2FP.F16.E4M3.UNPACK_B R52, R46.H1 ;  /* 0x0000002eff34723e */ /* 0x000fe200030006ff */
[----:B------:R-:W-:Y:S01]  /*8720*/  IMAD R56, R127, 0x100, R128 ;  /* 0x000001007f387824 */ /* 0x000fe200078e0280 */
[----:B------:R-:W-:Y:S01]  /*8730*/  F2FP.F16.E4M3.UNPACK_B R53, R47.H1 ;  /* 0x0000002fff35723e */ /* 0x000fe200030006ff */
[----:B------:R-:W-:-:S02]  /*8740*/  IMAD R126, R126, 0x100, R129 ;  /* 0x000001007e7e7824 */ /* 0x000fc400078e0281 */
[----:B------:R-:W-:Y:S02]  /*8750*/  IMAD R57, R125, 0x100, R130 ;  /* 0x000001007d397824 */ /* 0x000fe400078e0282 */
[----:B------:R-:W-:Y:S02]  /*8760*/  IMAD R131, R132, 0x100, R131 ;  /* 0x0000010084837824 */ /* 0x000fe400078e0283 */
[----:B------:R-:W-:Y:S02]  /*8770*/  IMAD R44, R156, 0x100, R157 ;  /* 0x000001009c2c7824 */ /* 0x000fe400078e029d */
[----:B------:R-:W-:Y:S02]  /*8780*/  IMAD R46, R154, 0x100, R155 ;  /* 0x000001009a2e7824 */ /* 0x000fe400078e029b */
[----:B------:R-:W-:Y:S02]  /*8790*/  IMAD R45, R152, 0x100, R153 ;  /* 0x00000100982d7824 */ /* 0x000fe400078e0299 */
[----:B------:R-:W-:Y:S01]  /*87a0*/  IMAD R47, R150, 0x100, R151 ;  /* 0x00000100962f7824 */ /* 0x000fe200078e0297 */
[----:B------:R-:W-:Y:S01]  /*87b0*/  F2FP.F16.E4M3.UNPACK_B R48, R58.H1 ;  /* 0x0000003aff30723e */ /* 0x000fe200030006ff */
[----:B------:R-:W-:Y:S01]  /*87c0*/  USHF.R.S32.HI UR75, URZ, 0x1f, UR4 ;  /* 0x0000001fff4b7899 */ /* 0x000fe20008011404 */
[----:B------:R-:W-:Y:S01]  /*87d0*/  F2FP.F16.E4M3.UNPACK_B R49, R59.H1 ;  /* 0x0000003bff31723e */ /* 0x000fe200030006ff */
[----:B------:R-:W-:Y:S01]  /*87e0*/  UIADD3 UR16, UP4, UPT, UR4, UR16, URZ ;  /* 0x0000001004107290 */ /* 0x000fe2000ff9e0ff */
[----:B0-----:R-:W-:Y:S01]  /*87f0*/  IMAD.SHL.U32 R96, R96, 0x40, RZ ;  /* 0x0000004060607824 */ /* 0x001fe200078e00ff */
[----:B------:R-:W-:Y:S01]  /*8800*/  UIADD3 UR15, UP6, UPT, UR4, UR15, URZ ;  /* 0x0000000f040f7290 */ /* 0x000fe2000ffde0ff */
[----:B------:R-:W-:Y:S01]  /*8810*/  F2FP.F16.E4M3.UNPACK_B R56, R56 ;  /* 0x00000038ff38723e */ /* 0x000fe200020006ff */
[----:B------:R-:W-:Y:S01]  /*8820*/  UIADD3 UR14, UP5, UPT, UR4, UR14, URZ ;  /* 0x0000000e040e7290 */ /* 0x000fe2000ffbe0ff */
[----:B------:R-:W-:-:S02]  /*8830*/  F2FP.F16.E4M3.UNPACK_B R58, R126 ;  /* 0x0000007eff3a723e */ /* 0x000fc400020006ff */
[----:B------:R-:W-:Y:S02]  /*8840*/  F2FP.F16.E4M3.UNPACK_B R57, R57 ;  /* 0x00000039ff39723e */ /* 0x000fe400020006ff */
[----:B------:R-:W-:Y:S02]  /*8850*/  F2FP.F16.E4M3.UNPACK_B R59, R131 ;  /* 0x00000083ff3b723e */ /* 0x000fe400020006ff */
[----:B------:R-:W-:Y:S02]  /*8860*/  F2FP.F16.E4M3.UNPACK_B R54, R54.H1 ;  /* 0x00000036ff36723e */ /* 0x000fe400030006ff */
[----:B------:R-:W-:Y:S02]  /*8870*/  F2FP.F16.E4M3.UNPACK_B R55, R55.H1 ;  /* 0x00000037ff37723e */ /* 0x000fe400030006ff */
[----:B------:R-:W-:Y:S02]  /*8880*/  F2FP.F16.E4M3.UNPACK_B R50, R50.H1 ;  /* 0x00000032ff32723e */ /* 0x000fe400030006ff */
[----:B------:R-:W-:-:S02]  /*8890*/  F2FP.F16.E4M3.UNPACK_B R51, R51.H1 ;  /* 0x00000033ff33723e */ /* 0x000fc400030006ff */
[----:B------:R-:W-:Y:S02]  /*88a0*/  F2FP.F16.E4M3.UNPACK_B R44, R44 ;  /* 0x0000002cff2c723e */ /* 0x000fe400020006ff */
[----:B------:R-:W-:Y:S02]  /*88b0*/  F2FP.F16.E4M3.UNPACK_B R46, R46 ;  /* 0x0000002eff2e723e */ /* 0x000fe400020006ff */
[----:B------:R-:W-:Y:S02]  /*88c0*/  F2FP.F16.E4M3.UNPACK_B R45, R45 ;  /* 0x0000002dff2d723e */ /* 0x000fe400020006ff */
[----:B------:R-:W-:Y:S02]  /*88d0*/  F2FP.F16.E4M3.UNPACK_B R47, R47 ;  /* 0x0000002fff2f723e */ /* 0x000fe400020006ff */
[----:B------:R-:W-:Y:S02]  /*88e0*/  IADD3 R4, P0, PT, R96, R4, RZ ;  /* 0x0000000460047210 */ /* 0x000fe40007f1e0ff */
[----:B------:R-:W-:-:S02]  /*88f0*/  IADD3 R6, P2, PT, R6, UR4, RZ ;  /* 0x0000000406067c10 */ /* 0x000fc4000ff5e0ff */
[----:B------:R-:W-:Y:S02]  /*8900*/  IADD3 R5, P3, PT, R5, UR4, RZ ;  /* 0x0000000405057c10 */ /* 0x000fe4000ff7e0ff */
[----:B------:R-:W-:Y:S01]  /*8910*/  IADD3 R7, P4, PT, R7, UR4, RZ ;  /* 0x0000000407077c10 */ /* 0x000fe2000ff9e0ff */
[----:B------:R-:W-:Y:S02]  /*8920*/  UIADD3.X UR10, UPT, UPT, UR75, UR10, URZ, UP4, !UPT ;  /* 0x0000000a4b0a7290 */ /* 0x000fe4000a7fe4ff */
[----:B------:R-:W-:Y:S02]  /*8930*/  UIADD3.X UR11, UPT, UPT, UR75, UR11, URZ, UP6, !UPT ;  /* 0x0000000b4b0b7290 */ /* 0x000fe4000b7fe4ff */
[----:B------:R-:W-:Y:S01]  /*8940*/  UIADD3.X UR44, UPT, UPT, UR75, UR44, URZ, UP5, !UPT ;  /* 0x0000002c4b2c7290 */ /* 0x000fe2000affe4ff */
[----:B------:R-:W-:Y:S01]  /*8950*/  LEA.HI.X.SX32 R3, R96, R3, 0x1, P0 ;  /* 0x0000000360037211 */ /* 0x000fe200000f0eff */
[----:B------:R-:W-:Y:S01]  /*8960*/  UIADD3 UR13, UP3, UPT, UR4, UR13, URZ ;  /* 0x0000000d040d7290 */ /* 0x000fe2000ff7e0ff */
[----:B------:R-:W-:Y:S01]  /*8970*/  IADD3.X R17, PT, PT, R17, UR75, RZ, P2, !PT ;  /* 0x0000004b11117c10 */ /* 0x000fe200097fe4ff */
[----:B------:R-:W-:Y:S01]  /*8980*/  UIADD3 UR12, UP2, UPT, UR4, UR12, URZ ;  /* 0x0000000c040c7290 */ /* 0x000fe2000ff5e0ff */
[----:B------:R-:W-:Y:S01]  /*8990*/  IADD3.X R19, PT, PT, R19, UR75, RZ, P3, !PT ;  /* 0x0000004b13137c10 */ /* 0x000fe20009ffe4ff */
[----:B------:R-:W-:Y:S01]  /*89a0*/  UIADD3 UR43, UP1, UPT, UR4, UR43, URZ ;  /* 0x0000002b042b7290 */ /* 0x000fe2000ff3e0ff */
[----:B------:R-:W-:Y:S01]  /*89b0*/  IADD3.X R21, PT, PT, R21, UR75, RZ, P4, !PT ;  /* 0x0000004b15157c10 */ /* 0x000fe2000a7fe4ff */
[----:B------:R-:W-:-:S02]  /*89c0*/  UIADD3 UR42, UP4, UPT, UR4, UR42, URZ ;  /* 0x0000002a042a7290 */ /* 0x000fc4000ff9e0ff */
[----:B------:R-:W-:Y:S02]  /*89d0*/  UIADD3 UR41, UP6, UPT, UR4, UR41, URZ ;  /* 0x0000002904297290 */ /* 0x000fe4000ffde0ff */
[----:B------:R-:W-:Y:S02]  /*89e0*/  UIADD3 UR40, UP5, UPT, UR4, UR40, URZ ;  /* 0x0000002804287290 */ /* 0x000fe4000ffbe0ff */
[----:B------:R-:W-:Y:S01]  /*89f0*/  IADD3 R9, P5, PT, R9, UR4, RZ ;  /* 0x0000000409097c10 */ /* 0x000fe2000ffbe0ff */
[----:B------:R-:W-:Y:S01]  /*8a00*/  HMMA.16816.F32 R88, R56, R48, R88 ;  /* 0x000000303858723c */ /* 0x000fe20000001858 */
[----:B------:R-:W-:Y:S02]  /*8a10*/  IADD3 R11, P6, PT, R11, UR4, RZ ;  /* 0x000000040b0b7c10 */ /* 0x000fe4000ffde0ff */
[----:B------:R-:W-:Y:S02]  /*8a20*/  IADD3 R13, P0, PT, R13, UR4, RZ ;  /* 0x000000040d0d7c10 */ /* 0x000fe4000ff1e0ff */
[----:B------:R-:W-:-:S02]  /*8a30*/  IADD3 R15, P1, PT, R15, UR4, RZ ;  /* 0x000000040f0f7c10 */ /* 0x000fc4000ff3e0ff */
[----:B------:R-:W-:Y:S01]  /*8a40*/  IADD3 R8, P2, PT, R8, UR4, RZ ;  /* 0x0000000408087c10 */ /* 0x000fe2000ff5e0ff */
[C---:B------:R-:W-:Y:S01]  /*8a50*/  HMMA.16816.F32 R84, R56.reuse, R54, R84 ;  /* 0x000000363854723c */ /* 0x040fe20000001854 */
[----:B------:R-:W-:Y:S02]  /*8a60*/  IADD3 R10, P3, PT, R10, UR4, RZ ;  /* 0x000000040a0a7c10 */ /* 0x000fe4000ff7e0ff */
[----:B------:R-:W-:Y:S01]  /*8a70*/  IADD3 R12, P4, PT, R12, UR4, RZ ;  /* 0x000000040c0c7c10 */ /* 0x000fe2000ff9e0ff */
[----:B------:R-:W-:Y:S02]  /*8a80*/  UIADD3.X UR45, UPT, UPT, UR75, UR45, URZ, UP3, !UPT ;  /* 0x0000002d4b2d7290 */ /* 0x000fe40009ffe4ff */
[----:B------:R-:W-:Y:S02]  /*8a90*/  UIADD3.X UR46, UPT, UPT, UR75, UR46, URZ, UP2, !UPT ;  /* 0x0000002e4b2e7290 */ /* 0x000fe400097fe4ff */
[----:B------:R-:W-:Y:S01]  /*8aa0*/  HMMA.16816.F32 R80, R56, R50, R80 ;  /* 0x000000323850723c */ /* 0x000fe20000001850 */
[----:B------:R-:W-:-:S02]  /*8ab0*/  UIADD3.X UR47, UPT, UPT, UR75, UR47, URZ, UP1, !UPT ;  /* 0x0000002f4b2f7290 */ /* 0x000fc40008ffe4ff */
[----:B------:R-:W-:Y:S02]  /*8ac0*/  UIADD3.X UR48, UPT, UPT, UR75, UR48, URZ, UP4, !UPT ;  /* 0x000000304b307290 */ /* 0x000fe4000a7fe4ff */
[----:B------:R-:W-:Y:S02]  /*8ad0*/  UIADD3.X UR49, UPT, UPT, UR75, UR49, URZ, UP6, !UPT ;  /* 0x000000314b317290 */ /* 0x000fe4000b7fe4ff */
[----:B------:R-:W-:Y:S01]  /*8ae0*/  UIADD3.X UR50, UPT, UPT, UR75, UR50, URZ, UP5, !UPT ;  /* 0x000000324b327290 */ /* 0x000fe2000affe4ff */
[----:B------:R-:W-:Y:S01]  /*8af0*/  HMMA.16816.F32 R76, R56, R52, R76 ;  /* 0x00000034384c723c */ /* 0x000fe2000000184c */
[----:B------:R-:W-:Y:S01]  /*8b00*/  UIADD3 UR39, UP3, UPT, UR4, UR39, URZ ;  /* 0x0000002704277290 */ /* 0x000fe2000ff7e0ff */
[----:B------:R-:W-:Y:S01]  /*8b10*/  IADD3.X R23, PT, PT, R23, UR75, RZ, P5, !PT ;  /* 0x0000004b17177c10 */ /* 0x000fe2000affe4ff */
[----:B------:R-:W-:Y:S01]  /*8b20*/  UIADD3 UR38, UP2, UPT, UR4, UR38, URZ ;  /* 0x0000002604267290 */ /* 0x000fe2000ff5e0ff */
[----:B------:R-:W-:Y:S01]  /*8b30*/  IADD3.X R25, PT, PT, R25, UR75, RZ, P6, !PT ;  /* 0x0000004b19197c10 */ /* 0x000fe2000b7fe4ff */
[----:B------:R-:W-:-:S03]  /*8b40*/  UIADD3 UR37, UP1, UPT, UR4, UR37, URZ ;  /* 0x0000002504257290 */ /* 0x000fc6000ff3e0ff */
[----:B------:R-:W-:Y:S01]  /*8b50*/  HMMA.16816.F32 R72, R44, R48, R72 ;  /* 0x000000302c48723c */ /* 0x000fe20000001848 */
[----:B------:R-:W-:Y:S01]  /*8b60*/  UIADD3 UR36, UP4, UPT, UR4, UR36, URZ ;  /* 0x0000002404247290 */ /* 0x000fe2000ff9e0ff */
[----:B------:R-:W-:Y:S01]  /*8b70*/  IADD3.X R27, PT, PT, R27, UR75, RZ, P0, !PT ;  /* 0x0000004b1b1b7c10 */ /* 0x000fe200087fe4ff */
[----:B------:R-:W-:Y:S01]  /*8b80*/  UIADD3 UR35, UP6, UPT, UR4, UR35, URZ ;  /* 0x0000002304237290 */ /* 0x000fe2000ffde0ff */
[----:B------:R-:W-:Y:S01]  /*8b90*/  IADD3.X R29, PT, PT, R29, UR75, RZ, P1, !PT ;  /* 0x0000004b1d1d7c10 */ /* 0x000fe20008ffe4ff */
[----:B------:R-:W-:-:S03]  /*8ba0*/  UIADD3 UR34, UP5, UPT, UR4, UR34, URZ ;  /* 0x0000002204227290 */ /* 0x000fc6000ffbe0ff */
[----:B------:R-:W-:Y:S01]  /*8bb0*/  HMMA.16816.F32 R68, R44, R54, R68 ;  /* 0x000000362c44723c */ /* 0x000fe20000001844 */
[----:B------:R-:W-:Y:S01]  /*8bc0*/  UIADD3 UR5, UPT, UPT, UR5, -0x1, URZ ;  /* 0xffffffff05057890 */ /* 0x000fe2000fffe0ff */
[----:B------:R-:W-:Y:S02]  /*8bd0*/  IADD3.X R31, PT, PT, R31, UR75, RZ, P2, !PT ;  /* 0x0000004b1f1f7c10 */ /* 0x000fe400097fe4ff */
[----:B------:R-:W-:-:S04]  /*8be0*/  IADD3.X R33, PT, PT, R33, UR75, RZ, P3, !PT ;  /* 0x0000004b21217c10 */ /* 0x000fc80009ffe4ff */
[----:B------:R-:W-:Y:S01]  /*8bf0*/  HMMA.16816.F32 R64, R44, R50, R64 ;  /* 0x000000322c40723c */ /* 0x000fe20000001840 */
[----:B------:R-:W-:Y:S02]  /*8c00*/  IADD3.X R35, PT, PT, R35, UR75, RZ, P4, !PT ;  /* 0x0000004b23237c10 */ /* 0x000fe4000a7fe4ff */
[----:B------:R-:W-:-:S05]  /*8c10*/  IADD3 R14, P5, PT, R14, UR4, RZ ;  /* 0x000000040e0e7c10 */ /* 0x000fca000ffbe0ff */
[----:B------:R-:W-:Y:S01]  /*8c20*/  HMMA.16816.F32 R60, R44, R52, R60 ;  /* 0x000000342c3c723c */ /* 0x000fe2000000183c */
[----:B------:R-:W-:Y:S02]  /*8c30*/  IADD3 R16, P6, PT, R16, UR4, RZ ;  /* 0x0000000410107c10 */ /* 0x000fe4000ffde0ff */
[----:B------:R-:W-:Y:S02]  /*8c40*/  IADD3 R18, P0, PT, R18, UR4, RZ ;  /* 0x0000000412127c10 */ /* 0x000fe4000ff1e0ff */
[----:B------:R-:W-:Y:S02]  /*8c50*/  IADD3 R20, P1, PT, R20, UR4, RZ ;  /* 0x0000000414147c10 */ /* 0x000fe4000ff3e0ff */
[----:B------:R-:W-:Y:S02]  /*8c60*/  IADD3 R22, P2, PT, R22, UR4, RZ ;  /* 0x0000000416167c10 */ /* 0x000fe4000ff5e0ff */
[----:B------:R-:W-:Y:S02]  /*8c70*/  IADD3 R24, P3, PT, R24, UR4, RZ ;  /* 0x0000000418187c10 */ /* 0x000fe4000ff7e0ff */
[----:B------:R-:W-:Y:S01]  /*8c80*/  IADD3 R26, P4, PT, R26, UR4, RZ ;  /* 0x000000041a1a7c10 */ /* 0x000fe2000ff9e0ff */
[----:B------:R-:W-:-:S02]  /*8c90*/  UIADD3.X UR51, UPT, UPT, UR75, UR51, URZ, UP3, !UPT ;  /* 0x000000334b337290 */ /* 0x000fc40009ffe4ff */
[----:B------:R-:W-:Y:S02]  /*8ca0*/  UIADD3.X UR52, UPT, UPT, UR75, UR52, URZ, UP2, !UPT ;  /* 0x000000344b347290 */ /* 0x000fe400097fe4ff */
[----:B------:R-:W-:Y:S02]  /*8cb0*/  UIADD3.X UR53, UPT, UPT, UR75, UR53, URZ, UP1, !UPT ;  /* 0x000000354b357290 */ /* 0x000fe40008ffe4ff */
[----:B------:R-:W-:Y:S02]  /*8cc0*/  UIADD3.X UR54, UPT, UPT, UR75, UR54, URZ, UP4, !UPT ;  /* 0x000000364b367290 */ /* 0x000fe4000a7fe4ff */
[----:B------:R-:W-:Y:S02]  /*8cd0*/  UIADD3.X UR55, UPT, UPT, UR75, UR55, URZ, UP6, !UPT ;  /* 0x000000374b377290 */ /* 0x000fe4000b7fe4ff */
[----:B------:R-:W-:Y:S02]  /*8ce0*/  UIADD3.X UR56, UPT, UPT, UR75, UR56, URZ, UP5, !UPT ;  /* 0x000000384b387290 */ /* 0x000fe4000affe4ff */
[----:B------:R-:W-:Y:S01]  /*8cf0*/  IADD3.X R37, PT, PT, R37, UR75, RZ, P5, !PT ;  /* 0x0000004b25257c10 */ /* 0x000fe2000affe4ff */
[----:B------:R-:W-:Y:S01]  /*8d00*/  UISETP.NE.U32.AND UP0, UPT, UR5, URZ, UPT ;  /* 0x000000ff0500728c */ /* 0x000fe2000bf05070 */
[----:B------:R-:W-:Y:S01]  /*8d10*/  IADD3.X R39, PT, PT, R39, UR75, RZ, P6, !PT ;  /* 0x0000004b27277c10 */ /* 0x000fe2000b7fe4ff */
[----:B------:R-:W-:Y:S01]  /*8d20*/  UIADD3 UR33, UP3, UPT, UR4, UR33, URZ ;  /* 0x0000002104217290 */ /* 0x000fe2000ff7e0ff */
        /* <DEDUP_REMOVED lines=9> */
[----:B------:R-:W-:-:S02]  /*8dc0*/  UIADD3 UR28, UP5, UPT, UR4, UR28, URZ ;  /* 0x0000001c041c7290 */ /* 0x000fc4000ffbe0ff */
[----:B------:R-:W-:Y:S02]  /*8dd0*/  IADD3 R28, P5, PT, R28, UR4, RZ ;  /* 0x000000041c1c7c10 */ /* 0x000fe4000ffbe0ff */
[----:B------:R-:W-:Y:S02]  /*8de0*/  IADD3 R30, P6, PT, R30, UR4, RZ ;  /* 0x000000041e1e7c10 */ /* 0x000fe4000ffde0ff */
[----:B------:R-:W-:Y:S02]  /*8df0*/  IADD3 R32, P0, PT, R32, UR4, RZ ;  /* 0x0000000420207c10 */ /* 0x000fe4000ff1e0ff */
[----:B------:R-:W-:Y:S02]  /*8e00*/  IADD3 R34, P1, PT, R34, UR4, RZ ;  /* 0x0000000422227c10 */ /* 0x000fe4000ff3e0ff */
[----:B------:R-:W-:Y:S02]  /*8e10*/  IADD3 R36, P2, PT, R36, UR4, RZ ;  /* 0x0000000424247c10 */ /* 0x000fe4000ff5e0ff */
[----:B------:R-:W-:-:S02]  /*8e20*/  IADD3 R38, P3, PT, R38, UR4, RZ ;  /* 0x0000000426267c10 */ /* 0x000fc4000ff7e0ff */
[----:B------:R-:W-:Y:S01]  /*8e30*/  IADD3 R40, P4, PT, R40, UR4, RZ ;  /* 0x0000000428287c10 */ /* 0x000fe2000ff9e0ff */
[----:B------:R-:W-:Y:S02]  /*8e40*/  UIADD3.X UR57, UPT, UPT, UR75, UR57, URZ, UP3, !UPT ;  /* 0x000000394b397290 */ /* 0x000fe40009ffe4ff */
[----:B------:R-:W-:Y:S02]  /*8e50*/  UIADD3.X UR58, UPT, UPT, UR75, UR58, URZ, UP2, !UPT ;  /* 0x0000003a4b3a7290 */ /* 0x000fe400097fe4ff */
[----:B------:R-:W-:Y:S02]  /*8e60*/  UIADD3.X UR59, UPT, UPT, UR75, UR59, URZ, UP1, !UPT ;  /* 0x0000003b4b3b7290 */ /* 0x000fe40008ffe4ff */
[----:B------:R-:W-:Y:S02]  /*8e70*/  UIADD3.X UR60, UPT, UPT, UR75, UR60, URZ, UP4, !UPT ;  /* 0x0000003c4b3c7290 */ /* 0x000fe4000a7fe4ff */
[----:B------:R-:W-:Y:S02]  /*8e80*/  UIADD3.X UR61, UPT, UPT, UR75, UR61, URZ, UP6, !UPT ;  /* 0x0000003d4b3d7290 */ /* 0x000fe4000b7fe4ff */
[----:B------:R-:W-:-:S02]  /*8e90*/  UIADD3.X UR62, UPT, UPT, UR75, UR62, URZ, UP5, !UPT ;  /* 0x0000003e4b3e7290 */ /* 0x000fc4000affe4ff */
        /* <DEDUP_REMOVED lines=12> */
[----:B------:R-:W-:-:S02]  /*8f60*/  IADD3.X R116, PT, PT, R116, UR75, RZ, P4, !PT ;  /* 0x0000004b74747c10 */ /* 0x000fc4000a7fe4ff */
        /* <DEDUP_REMOVED lines=26> */
[----:B------:R-:W-:-:S02]  /*9110*/  UIADD3 UR17, UPT, UPT, UR17, -0x40, URZ ;  /* 0xffffffc011117890 */ /* 0x000fc4000fffe0ff */
[----:B------:R-:W-:Y:S02]  /*9120*/  UIADD3.X UR69, UPT, UPT, UR75, UR69, URZ, UP3, !UPT ;  /* 0x000000454b457290 */ /* 0x000fe40009ffe4ff */
[----:B------:R-:W-:Y:S02]  /*9130*/  UIADD3.X UR70, UPT, UPT, UR75, UR70, URZ, UP2, !UPT ;  /* 0x000000464b467290 */ /* 0x000fe400097fe4ff */
[----:B------:R-:W-:Y:S02]  /*9140*/  UIADD3.X UR71, UPT, UPT, UR75, UR71, URZ, UP1, !UPT ;  /* 0x000000474b477290 */ /* 0x000fe40008ffe4ff */
[----:B------:R-:W-:Y:S02]  /*9150*/  UIADD3.X UR72, UPT, UPT, UR75, UR72, URZ, UP4, !UPT ;  /* 0x000000484b487290 */ /* 0x000fe4000a7fe4ff */
[----:B------:R-:W-:Y:S02]  /*9160*/  UIADD3.X UR73, UPT, UPT, UR75, UR73, URZ, UP6, !UPT ;  /* 0x000000494b497290 */ /* 0x000fe4000b7fe4ff */
[----:B------:R-:W-:Y:S01]  /*9170*/  UIADD3.X UR74, UPT, UPT, UR75, UR74, URZ, UP5, !UPT ;  /* 0x0000004a4b4a7290 */ /* 0x000fe2000affe4ff */
[----:B------:R-:W-:Y:S11]  /*9180*/  BRA.U UP0, `(.L_x_2) ;  /* 0xffffffc100707547 */ /* 0x000ff6000b83ffff */
.L_x_1:
[----:B------:R-:W2:Y:S01]  /*9190*/  LDL.LU R45, [R1+0x8] ;  /* 0x00000800012d7983 */ /* 0x000ea20000300800 */
[----:B------:R-:W0:Y:S01]  /*91a0*/  S2UR UR5, SR_CgaCtaId ;  /* 0x00000000000579c3 */ /* 0x000e220000008800 */
[----:B------:R-:W1:Y:S01]  /*91b0*/  S2R R16, SR_TID.X ;  /* 0x0000000000107919 */ /* 0x000e620000002100 */
[----:B------:R-:W-:Y:S01]  /*91c0*/  F2FP.SATFINITE.E4M3.F32.PACK_AB_MERGE_C R88, R89, R88, RZ ;  /* 0x000000585958723e */ /* 0x000fe200048070ff */
[----:B------:R-:W-:Y:S01]  /*91d0*/  UMOV UR4, 0x400 ;  /* 0x0000040000047882 */ /* 0x000fe20000000000 */
[----:B------:R-:W-:Y:S01]  /*91e0*/  F2FP.SATFINITE.E4M3.F32.PACK_AB_MERGE_C R90, R91, R90, RZ ;  /* 0x0000005a5b5a723e */ /* 0x000fe200048070ff */
[----:B------:R-:W3:Y:S01]  /*91f0*/  LDL.LU R44, [R1+0x4] ;  /* 0x00000400012c7983 */ /* 0x000ee20000300800 */
[----:B------:R-:W-:Y:S01]  /*9200*/  F2FP.SATFINITE.E4M3.F32.PACK_AB_MERGE_C R84, R85, R84, RZ ;  /* 0x000000545554723e */ /* 0x000fe200048070ff */
[----:B------:R-:W4:Y:S01]  /*9210*/  LDCU.128 UR8, c[0x0][0x390] ;  /* 0x00007200ff0877ac */ /* 0x000f220008000c00 */
[----:B------:R-:W-:Y:S01]  /*9220*/  F2FP.SATFINITE.E4M3.F32.PACK_AB_MERGE_C R86, R87, R86, RZ ;  /* 0x000000565756723e */ /* 0x000fe200048070ff */
[----:B------:R-:W4:Y:S01]  /*9230*/  LDL.LU R18, [R1] ;  /* 0x0000000001127983 */ /* 0x000f220000300800 */
[----:B------:R-:W-:Y:S01]  /*9240*/  F2FP.SATFINITE.E4M3.F32.PACK_AB_MERGE_C R80, R81, R80, RZ ;  /* 0x000000505150723e */ /* 0x000fe200048070ff */
[----:B------:R-:W5:Y:S01]  /*9250*/  LDCU UR12, c[0x0][0x3b8] ;  /* 0x00007700ff0c77ac */ /* 0x000f620008000800 */
[----:B------:R-:W-:-:S02]  /*9260*/  F2FP.SATFINITE.E4M3.F32.PACK_AB_MERGE_C R82, R83, R82, RZ ;  /* 0x000000525352723e */ /* 0x000fc400048070ff */
[----:B------:R-:W-:Y:S02]  /*9270*/  LOP3.LUT R88, R88, 0xffff, RZ, 0xc0, !PT ;  /* 0x0000ffff58587812 */ /* 0x000fe400078ec0ff */
[----:B------:R-:W-:Y:S02]  /*9280*/  LOP3.LUT R90, R90, 0xffff, RZ, 0xc0, !PT ;  /* 0x0000ffff5a5a7812 */ /* 0x000fe400078ec0ff */
[----:B------:R-:W-:Y:S02]  /*9290*/  LOP3.LUT R21, R80, 0xffff, RZ, 0xc0, !PT ;  /* 0x0000ffff50157812 */ /* 0x000fe400078ec0ff */
[----:B------:R-:W-:Y:S01]  /*92a0*/  LOP3.LUT R25, R82, 0xffff, RZ, 0xc0, !PT ;  /* 0x0000ffff52197812 */ /* 0x000fe200078ec0ff */
[----:B0-----:R-:W-:Y:S01]  /*92b0*/  ULEA UR4, UR5, UR4, 0x18 ;  /* 0x0000000405047291 */ /* 0x001fe2000f8ec0ff */
[----:B------:R-:W-:Y:S01]  /*92c0*/  LOP3.LUT R13, R84, 0xffff, RZ, 0xc0, !PT ;  /* 0x0000ffff540d7812 */ /* 0x000fe200078ec0ff */
[----:B------:R-:W0:Y:S01]  /*92d0*/  LDCU UR5, c[0x0][0x3b4] ;  /* 0x00007680ff0577ac */ /* 0x000e220008000800 */
[----:B------:R-:W-:-:S02]  /*92e0*/  LOP3.LUT R17, R86, 0xffff, RZ, 0xc0, !PT ;  /* 0x0000ffff56117812 */ /* 0x000fc400078ec0ff */
[----:B------:R-:W-:Y:S02]  /*92f0*/  F2FP.SATFINITE.E4M3.F32.PACK_AB_MERGE_C R72, R73, R72, RZ ;  /* 0x000000484948723e */ /* 0x000fe400048070ff */
[----:B------:R-:W-:Y:S02]  /*9300*/  F2FP.SATFINITE.E4M3.F32.PACK_AB_MERGE_C R74, R75, R74, RZ ;  /* 0x0000004a4b4a723e */ /* 0x000fe400048070ff */
[----:B------:R-:W-:Y:S02]  /*9310*/  F2FP.SATFINITE.E4M3.F32.PACK_AB_MERGE_C R68, R69, R68, RZ ;  /* 0x000000444544723e */ /* 0x000fe400048070ff */
[----:B------:R-:W-:Y:S02]  /*9320*/  F2FP.SATFINITE.E4M3.F32.PACK_AB_MERGE_C R70, R71, R70, RZ ;  /* 0x000000464746723e */ /* 0x000fe400048070ff */
[----:B------:R-:W-:Y:S02]  /*9330*/  F2FP.SATFINITE.E4M3.F32.PACK_AB_MERGE_C R64, R65, R64, RZ ;  /* 0x000000404140723e */ /* 0x000fe400048070ff */
[----:B------:R-:W-:-:S02]  /*9340*/  F2FP.SATFINITE.E4M3.F32.PACK_AB_MERGE_C R66, R67, R66, RZ ;  /* 0x000000424342723e */ /* 0x000fc400048070ff */
[--C-:B------:R-:W-:Y:S02]  /*9350*/  PRMT R7, R21, 0x3340, R0.reuse ;  /* 0x0000334015077816 */ /* 0x100fe40000000000 */
[----:B------:R-:W-:Y:S02]  /*9360*/  PRMT R9, R25, 0x3340, R0 ;  /* 0x0000334019097816 */ /* 0x000fe40000000000 */
[----:B------:R-:W-:Y:S02]  /*9370*/  PRMT R6, R88, 0x3340, R13 ;  /* 0x0000334058067816 */ /* 0x000fe4000000000d */
[----:B------:R-:W-:Y:S02]  /*9380*/  PRMT R8, R90, 0x3340, R17 ;  /* 0x000033405a087816 */ /* 0x000fe40000000011 */
[----:B------:R-:W-:Y:S02]  /*9390*/  LOP3.LUT R72, R72, 0xffff, RZ, 0xc0, !PT ;  /* 0x0000ffff48487812 */ /* 0x000fe400078ec0ff */
[----:B------:R-:W-:-:S02]  /*93a0*/  LOP3.LUT R74, R74, 0xffff, RZ, 0xc0, !PT ;  /* 0x0000ffff4a4a7812 */ /* 0x000fc400078ec0ff */
[----:B------:R-:W-:Y:S02]  /*93b0*/  LOP3.LUT R27, R68, 0xffff, RZ, 0xc0, !PT ;  /* 0x0000ffff441b7812 */ /* 0x000fe400078ec0ff */
[----:B------:R-:W-:Y:S02]  /*93c0*/  LOP3.LUT R29, R70, 0xffff, RZ, 0xc0, !PT ;  /* 0x0000ffff461d7812 */ /* 0x000fe400078ec0ff */
[----:B------:R-:W-:Y:S02]  /*93d0*/  LOP3.LUT R31, R64, 0xffff, RZ, 0xc0, !PT ;  /* 0x0000ffff401f7812 */ /* 0x000fe400078ec0ff */
[----:B------:R-:W-:Y:S02]  /*93e0*/  LOP3.LUT R33, R66, 0xffff, RZ, 0xc0, !PT ;  /* 0x0000ffff42217812 */ /* 0x000fe400078ec0ff */
[----:B------:R-:W-:Y:S02]  /*93f0*/  PRMT R11, R6, 0x5410, R7 ;  /* 0x00005410060b7816 */ /* 0x000fe40000000007 */
[----:B------:R-:W-:-:S02]  /*9400*/  PRMT R15, R8, 0x5410, R9 ;  /* 0x00005410080f7816 */ /* 0x000fc40000000009 */
[--C-:B------:R-:W-:Y:S02]  /*9410*/  PRMT R7, R31, 0x3340, R0.reuse ;  /* 0x000033401f077816 */ /* 0x100fe40000000000 */
[----:B------:R-:W-:Y:S02]  /*9420*/  PRMT R10, R33, 0x3340, R0 ;  /* 0x00003340210a7816 */ /* 0x000fe40000000000 */
[----:B------:R-:W-:Y:S02]  /*9430*/  PRMT R6, R72, 0x3340, R27 ;  /* 0x0000334048067816 */ /* 0x000fe4000000001b */
[----:B------:R-:W-:Y:S02]  /*9440*/  PRMT R9, R74, 0x3340, R29 ;  /* 0x000033404a097816 */ /* 0x000fe4000000001d */
[----:B-1----:R-:W-:Y:S02]  /*9450*/  LOP3.LUT R8, R16, 0x20, RZ, 0xc0, !PT ;  /* 0x0000002010087812 */ /* 0x002fe400078ec0ff */
[----:B------:R-:W-:-:S02]  /*9460*/  PRMT R19, R6, 0x5410, R7 ;  /* 0x0000541006137816 */ /* 0x000fc40000000007 */
[----:B------:R-:W-:Y:S02]  /*9470*/  PRMT R23, R9, 0x5410, R10 ;  /* 0x0000541009177816 */ /* 0x000fe4000000000a */
[----:B------:R-:W-:Y:S02]  /*9480*/  SHF.R.U32.HI R6, RZ, 0x8, R25 ;  /* 0x00000008ff067819 */ /* 0x000fe40000011619 */
[----:B------:R-:W-:Y:S02]  /*9490*/  F2FP.SATFINITE.E4M3.F32.PACK_AB_MERGE_C R76, R77, R76, RZ ;  /* 0x0000004c4d4c723e */ /* 0x000fe400048070ff */
[----:B------:R-:W-:Y:S02]  /*94a0*/  LOP3.LUT R6, R6, 0xffff, RZ, 0xc0, !PT ;  /* 0x0000ffff06067812 */ /* 0x000fe400078ec0ff */
[----:B------:R-:W-:Y:S02]  /*94b0*/  F2FP.SATFINITE.E4M3.F32.PACK_AB_MERGE_C R78, R79, R78, RZ ;  /* 0x0000004e4f4e723e */ /* 0x000fe400048070ff */
[----:B------:R-:W-:-:S02]  /*94c0*/  F2FP.SATFINITE.E4M3.F32.PACK_AB_MERGE_C R62, R63, R62, RZ ;  /* 0x0000003e3f3e723e */ /* 0x000fc400048070ff */
[----:B------:R-:W-:Y:S02]  /*94d0*/  F2FP.SATFINITE.E4M3.F32.PACK_AB_MERGE_C R60, R61, R60, RZ ;  /* 0x0000003c3d3c723e */ /* 0x000fe400048070ff */
[----:B------:R-:W-:Y:S02]  /*94e0*/  LOP3.LUT R76, R76, 0xffff, RZ, 0xc0, !PT ;  /* 0x0000ffff4c4c7812 */ /* 0x000fe400078ec0ff */
[----:B------:R-:W-:Y:S02]  /*94f0*/  LOP3.LUT R78, R78, 0xffff, RZ, 0xc0, !PT ;  /* 0x0000ffff4e4e7812 */ /* 0x000fe400078ec0ff */
[----:B------:R-:W-:Y:S02]  /*9500*/  LOP3.LUT R62, R62, 0xffff, RZ, 0xc0, !PT ;  /* 0x0000ffff3e3e7812 */ /* 0x000fe400078ec0ff */
[----:B------:R-:W-:Y:S02]  /*9510*/  LOP3.LUT R60, R60, 0xffff, RZ, 0xc0, !PT ;  /* 0x0000ffff3c3c7812 */ /* 0x000fe400078ec0ff */
[----:B------:R-:W-:-:S02]  /*9520*/  PRMT R22, R23, 0x4210, R62 ;  /* 0x0000421017167816 */ /* 0x000fc4000000003e */
[----:B------:R-:W-:Y:S02]  /*9530*/  PRMT R20, R19, 0x4210, R60 ;  /* 0x0000421013147816 */ /* 0x000fe4000000003c */
[C-C-:B------:R-:W-:Y:S02]  /*9540*/  LOP3.LUT R42, R2.reuse, 0x4, R0.reuse, 0xfe, !PT ;  /* 0x00000004022a7812 */ /* 0x140fe400078efe00 */
[C-C-:B------:R-:W-:Y:S02]  /*9550*/  LOP3.LUT R41, R2.reuse, 0xc, R0.reuse, 0xfe, !PT ;  /* 0x0000000c02297812 */ /* 0x140fe400078efe00 */
[C-C-:B------:R-:W-:Y:S02]  /*9560*/  LOP3.LUT R40, R2.reuse, 0xe, R0.reuse, 0xfe, !PT ;  /* 0x0000000e02287812 */ /* 0x140fe400078efe00 */
[C-C-:B------:R-:W-:Y:S02]  /*9570*/  LOP3.LUT R39, R2.reuse, 0x10, R0.reuse, 0xfe, !PT ;  /* 0x0000001002277812 */ /* 0x140fe400078efe00 */
[----:B------:R-:W-:-:S02]  /*9580*/  LOP3.LUT R38, R2, 0x12, R0, 0xfe, !PT ;  /* 0x0000001202267812 */ /* 0x000fc400078efe00 */
[C-C-:B------:R-:W-:Y:S02]  /*9590*/  LOP3.LUT R37, R2.reuse, 0x14, R0.reuse, 0xfe, !PT ;  /* 0x0000001402257812 */ /* 0x140fe400078efe00 */
        /* <DEDUP_REMOVED lines=11> */
[----:B--2---:R-:W-:Y:S02]  /*9650*/  LOP3.LUT R3, R45, 0x200, RZ, 0xc0, !PT ;  /* 0x000002002d037812 */ /* 0x004fe400078ec0ff */
[----:B---3--:R-:W-:Y:S02]  /*9660*/  LOP3.LUT R4, R44, 0x80, RZ, 0xc0, !PT ;  /* 0x000000802c047812 */ /* 0x008fe400078ec0ff */
[----:B------:R-:W1:Y:S02]  /*9670*/  S2R R44, SR_TID.X ;  /* 0x00000000002c7919 */ /* 0x000e640000002100 */
[----:B------:R-:W-:Y:S02]  /*9680*/  IADD3 R5, PT, PT, R4, UR4, R3 ;  /* 0x0000000404057c10 */ /* 0x000fe4000fffe003 */
[----:B------:R-:W-:Y:S02]  /*9690*/  SHF.R.U32.HI R3, RZ, 0x8, R88 ;  /* 0x00000008ff037819 */ /* 0x000fe40000011658 */
[----:B------:R-:W-:Y:S01]  /*96a0*/  SHF.R.U32.HI R4, RZ, 0x8, R13 ;  /* 0x00000008ff047819 */ /* 0x000fe2000001160d */
[----:B------:R-:W-:Y:S01]  /*96b0*/  IMAD R8, R8, 0x20, R5 ;  /* 0x0000002008087824 */ /* 0x000fe200078e0205 */
[----:B------:R-:W-:-:S02]  /*96c0*/  LOP3.LUT R3, R3, 0xffff, RZ, 0xc0, !PT ;  /* 0x0000ffff03037812 */ /* 0x000fc400078ec0ff */
[----:B------:R-:W-:Y:S02]  /*96d0*/  LOP3.LUT R4, R4, 0xffff, RZ, 0xc0, !PT ;  /* 0x0000ffff04047812 */ /* 0x000fe400078ec0ff */
[----:B------:R-:W-:Y:S02]  /*96e0*/  SHF.R.U32.HI R5, RZ, 0x8, R21 ;  /* 0x00000008ff057819 */ /* 0x000fe40000011615 */
[----:B------:R-:W-:Y:S02]  /*96f0*/  PRMT R10, R3, 0x3340, R4 ;  /* 0x00003340030a7816 */ /* 0x000fe40000000004 */
[----:B------:R-:W-:Y:S02]  /*9700*/  SHF.R.U32.HI R4, RZ, 0x8, R17 ;  /* 0x00000008ff047819 */ /* 0x000fe40000011611 */
[----:B------:R-:W-:Y:S02]  /*9710*/  SHF.R.U32.HI R3, RZ, 0x8, R90 ;  /* 0x00000008ff037819 */ /* 0x000fe4000001165a */
[----:B------:R-:W-:-:S02]  /*9720*/  LOP3.LUT R4, R4, 0xffff, RZ, 0xc0, !PT ;  /* 0x0000ffff04047812 */ /* 0x000fc400078ec0ff */
[----:B------:R-:W-:Y:S02]  /*9730*/  LOP3.LUT R3, R3, 0xffff, RZ, 0xc0, !PT ;  /* 0x0000ffff03037812 */ /* 0x000fe400078ec0ff */
[----:B------:R-:W-:Y:S01]  /*9740*/  LOP3.LUT R5, R5, 0xffff, RZ, 0xc0, !PT ;  /* 0x0000ffff05057812 */ /* 0x000fe200078ec0ff */
[----:B-1----:R-:W-:Y:S01]  /*9750*/  IMAD.SHL.U32 R7, R44, 0x10, RZ ;  /* 0x000000102c077824 */ /* 0x002fe200078e00ff */
[----:B------:R-:W-:-:S04]  /*9760*/  PRMT R12, R3, 0x3340, R4 ;  /* 0x00003340030c7816 */ /* 0x000fc80000000004 */
[----:B------:R-:W-:Y:S02]  /*9770*/  LOP3.LUT R7, R7, 0x70, RZ, 0xc0, !PT ;  /* 0x0000007007077812 */ /* 0x000fe400078ec0ff */
[----:B------:R-:W-:Y:S02]  /*9780*/  PRMT R17, R6, 0x3340, R1 ;  /* 0x0000334006117816 */ /* 0x000fe40000000001 */
[----:B------:R-:W-:Y:S01]  /*9790*/  PRMT R13, R5, 0x3340, R0 ;  /* 0x00003340050d7816 */ /* 0x000fe20000000000 */
[----:B------:R-:W-:Y:S01]  /*97a0*/  IMAD.IADD R9, R7, 0x1, R8 ;  /* 0x0000000107097824 */ /* 0x000fe200078e0208 */
[----:B------:R-:W-:Y:S02]  /*97b0*/  SHF.R.U32.HI R4, RZ, 0x8, R74 ;  /* 0x00000008ff047819 */ /* 0x000fe4000001164a */
[----:B------:R-:W-:Y:S02]  /*97c0*/  SHF.R.U32.HI R6, RZ, 0x8, R29 ;  /* 0x00000008ff067819 */ /* 0x000fe4000001161d */
[----:B------:R-:W-:-:S02]  /*97d0*/  SHF.R.U32.HI R3, RZ, 0x8, R72 ;  /* 0x00000008ff037819 */ /* 0x000fc40000011648 */
[----:B------:R-:W-:Y:S02]  /*97e0*/  SHF.R.U32.HI R5, RZ, 0x8, R27 ;  /* 0x00000008ff057819 */ /* 0x000fe4000001161b */
[----:B------:R-:W-:Y:S02]  /*97f0*/  SHF.R.U32.HI R7, RZ, 0x8, R31 ;  /* 0x00000008ff077819 */ /* 0x000fe4000001161f */
[----:B------:R-:W-:Y:S02]  /*9800*/  SHF.R.U32.HI R8, RZ, 0x8, R33 ;  /* 0x00000008ff087819 */ /* 0x000fe40000011621 */
[----:B------:R-:W-:Y:S02]  /*9810*/  LOP3.LUT R6, R6, 0xffff, RZ, 0xc0, !PT ;  /* 0x0000ffff06067812 */ /* 0x000fe400078ec0ff */
[----:B------:R-:W-:Y:S02]  /*9820*/  LOP3.LUT R21, R4, 0xffff, RZ, 0xc0, !PT ;  /* 0x0000ffff04157812 */ /* 0x000fe400078ec0ff */
[----:B------:R-:W-:-:S02]  /*9830*/  LOP3.LUT R5, R5, 0xffff, RZ, 0xc0, !PT ;  /* 0x0000ffff05057812 */ /* 0x000fc400078ec0ff */
[----:B------:R-:W-:Y:S02]  /*9840*/  LOP3.LUT R14, R3, 0xffff, RZ, 0xc0, !PT ;  /* 0x0000ffff030e7812 */ /* 0x000fe400078ec0ff */
[----:B------:R-:W-:Y:S02]  /*9850*/  LOP3.LUT R7, R7, 0xffff, RZ, 0xc0, !PT ;  /* 0x0000ffff07077812 */ /* 0x000fe400078ec0ff */
[----:B------:R-:W-:Y:S02]  /*9860*/  LOP3.LUT R8, R8, 0xffff, RZ, 0xc0, !PT ;  /* 0x0000ffff08087812 */ /* 0x000fe400078ec0ff */
[----:B------:R-:W-:Y:S02]  /*9870*/  PRMT R6, R21, 0x3340, R6 ;  /* 0x0000334015067816 */ /* 0x000fe40000000006 */
[----:B------:R-:W-:Y:S02]  /*9880*/  PRMT R14, R14, 0x3340, R5 ;  /* 0x000033400e0e7816 */ /* 0x000fe40000000005 */
[----:B------:R-:W-:-:S02]  /*9890*/  PRMT R3, R7, 0x3340, R0 ;  /* 0x0000334007037816 */ /* 0x000fc40000000000 */
[----:B------:R-:W-:Y:S02]  /*98a0*/  PRMT R21, R8, 0x3340, R1 ;  /* 0x0000334008157816 */ /* 0x000fe40000000001 */
[----:B------:R-:W-:Y:S02]  /*98b0*/  PRMT R5, R10, 0x5410, R13 ;  /* 0x000054100a057816 */ /* 0x000fe4000000000d */
[----:B------:R-:W-:Y:S02]  /*98c0*/  PRMT R7, R12, 0x5410, R17 ;  /* 0x000054100c077816 */ /* 0x000fe40000000011 */
[----:B------:R-:W-:Y:S02]  /*98d0*/  PRMT R3, R14, 0x5410, R3 ;  /* 0x000054100e037816 */ /* 0x000fe40000000003 */
[----:B------:R-:W-:Y:S02]  /*98e0*/  PRMT R13, R6, 0x5410, R21 ;  /* 0x00005410060d7816 */ /* 0x000fe40000000015 */
[----:B------:R-:W-:-:S02]  /*98f0*/  PRMT R4, R11, 0x4210, R76 ;  /* 0x000042100b047816 */ /* 0x000fc4000000004c */
[----:B------:R-:W-:Y:S02]  /*9900*/  PRMT R5, R5, 0x5210, R76 ;  /* 0x0000521005057816 */ /* 0x000fe4000000004c */
[--C-:B------:R-:W-:Y:S02]  /*9910*/  PRMT R6, R15, 0x4210, R78.reuse ;  /* 0x000042100f067816 */ /* 0x100fe4000000004e */
[----:B------:R-:W-:Y:S01]  /*9920*/  PRMT R7, R7, 0x5210, R78 ;  /* 0x0000521007077816 */ /* 0x000fe2000000004e */
[----:B------:R-:W-:Y:S01]  /*9930*/  BAR.SYNC.DEFER_BLOCKING 0x0 ;  /* 0x0000000000007b1d */ /* 0x000fe20000010000 */
[----:B------:R-:W-:Y:S02]  /*9940*/  PRMT R21, R3, 0x5210, R60 ;  /* 0x0000521003157816 */ /* 0x000fe4000000003c */
[----:B------:R-:W-:Y:S02]  /*9950*/  PRMT R23, R13, 0x5210, R62 ;  /* 0x000052100d177816 */ /* 0x000fe4000000003e */
[----:B------:R-:W-:Y:S01]  /*9960*/  LOP3.LUT R10, R16, 0x3f, RZ, 0xc0, !PT ;  /* 0x0000003f100a7812 */ /* 0x000fe200078ec0ff */
[----:B------:R-:W-:Y:S04]  /*9970*/  STSM.16.M88.4 [R9], R4 ;  /* 0x0000000409007844 */ /* 0x000fe80000000200 */
[----:B------:R1:W-:Y:S01]  /*9980*/  STSM.16.M88.4 [R9+0x100], R20 ;  /* 0x0001001409007844 */ /* 0x0003e20000000200 */
[----:B------:R-:W-:Y:S01]  /*9990*/  LEA R10, R10, UR4, 0x4 ;  /* 0x000000040a0a7c11 */ /* 0x000fe2000f8e20ff */
[----:B------:R-:W-:Y:S01]  /*99a0*/  BAR.SYNC.DEFER_BLOCKING 0x0 ;  /* 0x0000000000007b1d */ /* 0x000fe20000010000 */
[----:B------:R-:W-:-:S02]  /*99b0*/  LOP3.LUT R8, R2, R0, RZ, 0xfc, !PT ;  /* 0x0000000002087212 */ /* 0x000fc400078efcff */
[----:B----4-:R-:W-:-:S03]  /*99c0*/  ISETP.GE.AND P0, PT, R18, UR10, PT ;  /* 0x0000000a12007c0c */ /* 0x010fc6000bf06270 */
[----:B------:R-:W2:Y:S01]  /*99d0*/  LDS.128 R4, [R10] ;  /* 0x000000000a047984 */ /* 0x000ea20000000c00 */
[C---:B------:R-:W-:Y:S01]  /*99e0*/  ISETP.LT.AND P1, PT, R8.reuse, UR11, !P0 ;  /* 0x0000000b08007c0c */ /* 0x040fe2000c721270 */
[----:B-----5:R-:W-:Y:S02]  /*99f0*/  IMAD R15, R8, UR12, RZ ;  /* 0x0000000c080f7c24 */ /* 0x020fe4000f8e02ff */
[----:B------:R-:W3:Y:S01]  /*9a00*/  LDS.128 R8, [R10+0x400] ;  /* 0x000400000a087984 */ /* 0x000ee20000000c00 */
[----:B0-----:R-:W-:Y:S01]  /*9a10*/  IMAD R13, R18, UR5, RZ ;  /* 0x00000005120d7c24 */ /* 0x001fe2000f8e02ff */
[----:B------:R-:W-:-:S04]  /*9a20*/  LOP3.LUT R12, R2, 0x2, R0, 0xfe, !PT ;  /* 0x00000002020c7812 */ /* 0x000fc800078efe00 */
[C---:B------:R-:W-:Y:S01]  /*9a30*/  IADD3 R46, P2, PT, R13.reuse, UR8, RZ ;  /* 0x000000080d2e7c10 */ /* 0x040fe2000ff5e0ff */
[C---:B------:R-:W-:Y:S01]  /*9a40*/  IMAD R43, R12.reuse, UR12, RZ ;  /* 0x0000000c0c2b7c24 */ /* 0x040fe2000f8e02ff */
[----:B------:R-:W-:Y:S02]  /*9a50*/  ISETP.LT.AND P4, PT, R12, UR11, !P0 ;  /* 0x0000000b0c007c0c */ /* 0x000fe4000c781270 */
[----:B------:R-:W-:Y:S02]  /*9a60*/  LEA.HI.X.SX32 R48, R13, UR9, 0x1, P2 ;  /* 0x000000090d307c11 */ /* 0x000fe400090f0eff */
[----:B------:R-:W-:-:S04]  /*9a70*/  IADD3 R12, P2, PT, R15, R46, RZ ;  /* 0x0000002e0f0c7210 */ /* 0x000fc80007f5e0ff */
[----:B------:R-:W-:Y:S02]  /*9a80*/  LEA.HI.X.SX32 R13, R15, R48, 0x1, P2 ;  /* 0x000000300f0d7211 */ /* 0x000fe400010f0eff */
[C---:B------:R-:W-:Y:S01]  /*9a90*/  ISETP.LT.AND P2, PT, R42.reuse, UR11, !P0 ;  /* 0x0000000b2a007c0c */ /* 0x040fe2000c741270 */
[----:B------:R-:W-:Y:S01]  /*9aa0*/  IMAD R42, R42, UR12, RZ ;  /* 0x0000000c2a2a7c24 */ /* 0x000fe2000f8e02ff */
[C-C-:B------:R-:W-:Y:S02]  /*9ab0*/  LOP3.LUT R16, R2.reuse, 0x6, R0.reuse, 0xfe, !PT ;  /* 0x0000000602107812 */ /* 0x140fe400078efe00 */
[C-C-:B------:R-:W-:Y:S02]  /*9ac0*/  LOP3.LUT R3, R2.reuse, 0x8, R0.reuse, 0xfe, !PT ;  /* 0x0000000802037812 */ /* 0x140fe400078efe00 */
[C-C-:B------:R-:W-:Y:S02]  /*9ad0*/  LOP3.LUT R17, R2.reuse, 0xa, R0.reuse, 0xfe, !PT ;  /* 0x0000000a02117812 */ /* 0x140fe400078efe00 */
[----:B------:R-:W-:-:S02]  /*9ae0*/  LOP3.LUT R33, R2, 0x1c, R0, 0xfe, !PT ;  /* 0x0000001c02217812 */ /* 0x000fc400078efe00 */
[C-C-:B------:R-:W-:Y:S02]  /*9af0*/  LOP3.LUT R31, R2.reuse, 0x20, R0.reuse, 0xfe, !PT ;  /* 0x00000020021f7812 */ /* 0x140fe400078efe00 */
[C-C-:B------:R-:W-:Y:S02]  /*9b00*/  LOP3.LUT R29, R2.reuse, 0x24, R0.reuse, 0xfe, !PT ;  /* 0x00000024021d7812 */ /* 0x140fe400078efe00 */
[C-C-:B------:R-:W-:Y:S02]  /*9b10*/  LOP3.LUT R27, R2.reuse, 0x28, R0.reuse, 0xfe, !PT ;  /* 0x00000028021b7812 */ /* 0x140fe400078efe00 */
[C-C-:B-1----:R-:W-:Y:S02]  /*9b20*/  LOP3.LUT R23, R2.reuse, 0x30, R0.reuse, 0xfe, !PT ;  /* 0x0000003002177812 */ /* 0x142fe400078efe00 */
[C-C-:B------:R-:W-:Y:S02]  /*9b30*/  LOP3.LUT R22, R2.reuse, 0x32, R0.reuse, 0xfe, !PT ;  /* 0x0000003202167812 */ /* 0x140fe400078efe00 */
[----:B------:R-:W-:-:S02]  /*9b40*/  LOP3.LUT R21, R2, 0x34, R0, 0xfe, !PT ;  /* 0x0000003402157812 */ /* 0x000fc400078efe00 */
[C-C-:B------:R-:W-:Y:S02]  /*9b50*/  LOP3.LUT R20, R2.reuse, 0x36, R0.reuse, 0xfe, !PT ;  /* 0x0000003602147812 */ /* 0x140fe400078efe00 */
[--C-:B------:R-:W-:Y:S02]  /*9b60*/  LOP3.LUT R18, R2, 0x3a, R0.reuse, 0xfe, !PT ;  /* 0x0000003a02127812 */ /* 0x100fe400078efe00 */
[CC--:B------:R-:W-:Y:S02]  /*9b70*/  IADD3 R14, P3, PT, R43.reuse, R46.reuse, RZ ;  /* 0x0000002e2b0e7210 */ /* 0x0c0fe40007f7e0ff */
[----:B--2---:R-:W-:Y:S02]  /*9b80*/  PRMT R45, R4, 0x7770, RZ ;  /* 0x00007770042d7816 */ /* 0x004fe400000000ff */
[----:B------:R-:W-:Y:S02]  /*9b90*/  LOP3.LUT R0, R2, 0x3e, R0, 0xfe, !PT ;  /* 0x0000003e02007812 */ /* 0x000fe400078efe00 */
[----:B------:R-:W-:Y:S01]  /*9ba0*/  IADD3 R2, P6, PT, R42, R46, RZ ;  /* 0x0000002e2a027210 */ /* 0x000fe20007fde0ff */
[----:B------:R0:W-:Y:S01]  /*9bb0*/  @P1 STG.E.U8 desc[UR6][R12.64], R45 ;  /* 0x0000002d0c001986 */ /* 0x0001e2000c101106 */
[----:B------:R-:W-:Y:S01]  /*9bc0*/  LEA.HI.X.SX32 R15, R43, R48, 0x1, P3 ;  /* 0x000000302b0f7211 */ /* 0x000fe200018f0eff */
[----:B------:R-:W-:Y:S01]  /*9bd0*/  IMAD R44, R3, UR12, RZ ;  /* 0x0000000c032c7c24 */ /* 0x000fe2000f8e02ff */
[----:B------:R-:W-:-:S02]  /*9be0*/  PRMT R47, R5, 0x7770, RZ ;  /* 0x00007770052f7816 */ /* 0x000fc400000000ff */
[----:B------:R-:W-:Y:S02]  /*9bf0*/  ISETP.LT.AND P3, PT, R3, UR11, !P0 ;  /* 0x0000000b03007c0c */ /* 0x000fe4000c761270 */
[----:B------:R-:W-:Y:S01]  /*9c00*/  LEA.HI.X.SX32 R3, R42, R48, 0x1, P6 ;  /* 0x000000302a037211 */ /* 0x000fe200030f0eff */
[----:B------:R-:W-:Y:S01]  /*9c10*/  IMAD R42, R17, UR12, RZ ;  /* 0x0000000c112a7c24 */ /* 0x000fe2000f8e02ff */
[----:B0-----:R-:W-:Y:S01]  /*9c20*/  PRMT R45, R6, 0x7770, RZ ;  /* 0x00007770062d7816 */ /* 0x001fe200000000ff */
[C---:B------:R-:W-:Y:S01]  /*9c30*/  IMAD R43, R16.reuse, UR12, RZ ;  /* 0x0000000c102b7c24 */ /* 0x040fe2000f8e02ff */
[----:B------:R0:W-:Y:S01]  /*9c40*/  @P4 STG.E.U8 desc[UR6][R14.64], R47 ;  /* 0x0000002f0e004986 */ /* 0x0001e2000c101106 */
[----:B------:R-:W-:-:S03]  /*9c50*/  ISETP.LT.AND P4, PT, R16, UR11, !P0 ;  /* 0x0000000b10007c0c */ /* 0x000fc6000c781270 */
[----:B------:R1:W-:Y:S01]  /*9c60*/  @P2 STG.E.U8 desc[UR6][R2.64], R45 ;  /* 0x0000002d02002986 */ /* 0x0003e2000c101106 */
[----:B------:R-:W-:Y:S02]  /*9c70*/  ISETP.LT.AND P1, PT, R17, UR11, !P0 ;  /* 0x0000000b11007c0c */ /* 0x000fe4000c721270 */
[-C--:B------:R-:W-:Y:S02]  /*9c80*/  IADD3 R16, P5, PT, R43, R46.reuse, RZ ;  /* 0x0000002e2b107210 */ /* 0x080fe40007fbe0ff */
[-C--:B0-----:R-:W-:Y:S02]  /*9c90*/  IADD3 R14, P2, PT, R42, R46.reuse, RZ ;  /* 0x0000002e2a0e7210 */ /* 0x081fe40007f5e0ff */
[----:B------:R-:W-:Y:S02]  /*9ca0*/  IADD3 R12, P6, PT, R44, R46, RZ ;  /* 0x0000002e2c0c7210 */ /* 0x000fe40007fde0ff */
[-C--:B------:R-:W-:Y:S02]  /*9cb0*/  LEA.HI.X.SX32 R15, R42, R48.reuse, 0x1, P2 ;  /* 0x000000302a0f7211 */ /* 0x080fe400010f0eff */
[C---:B------:R-:W-:Y:S01]  /*9cc0*/  ISETP.LT.AND P2, PT, R41.reuse, UR11, !P0 ;  /* 0x0000000b29007c0c */ /* 0x040fe2000c741270 */
[----:B------:R-:W-:Y:S01]  /*9cd0*/  IMAD R41, R41, UR12, RZ ;  /* 0x0000000c29297c24 */ /* 0x000fe2000f8e02ff */
[----:B------:R-:W-:-:S02]  /*9ce0*/  LEA.HI.X.SX32 R17, R43, R48, 0x1, P5 ;  /* 0x000000302b117211 */ /* 0x000fc400028f0eff */
[----:B------:R-:W-:Y:S02]  /*9cf0*/  PRMT R43, R7, 0x7770, RZ ;  /* 0x00007770072b7816 */ /* 0x000fe400000000ff */
[----:B------:R-:W-:Y:S02]  /*9d00*/  LEA.HI.X.SX32 R13, R44, R48, 0x1, P6 ;  /* 0x000000302c0d7211 */ /* 0x000fe400030f0eff */
[----:B---3--:R-:W-:Y:S02]  /*9d10*/  PRMT R49, R8, 0x7770, RZ ;  /* 0x0000777008317816 */ /* 0x008fe400000000ff */
[----:B------:R-:W-:Y:S01]  /*9d20*/  PRMT R47, R9, 0x7770, RZ ;  /* 0x00007770092f7816 */ /* 0x000fe200000000ff */
[----:B------:R0:W-:Y:S01]  /*9d30*/  @P4 STG.E.U8 desc[UR6][R16.64], R43 ;  /* 0x0000002b10004986 */ /* 0x0001e2000c101106 */
[----:B-1----:R-:W-:-:S03]  /*9d40*/  IADD3 R2, P6, PT, R41, R46, RZ ;  /* 0x0000002e29027210 */ /* 0x002fc60007fde0ff */
[----:B------:R-:W-:Y:S01]  /*9d50*/  @P3 STG.E.U8 desc[UR6][R12.64], R49 ;  /* 0x000000310c003986 */ /* 0x000fe2000c101106 */
[----:B------:R-:W-:Y:S02]  /*9d60*/  LEA.HI.X.SX32 R3, R41, R48, 0x1, P6 ;  /* 0x0000003029037211 */ /* 0x000fe400030f0eff */
[----:B------:R-:W-:Y:S01]  /*9d70*/  PRMT R45, R10, 0x7770, RZ ;  /* 0x000077700a2d7816 */ /* 0x000fe200000000ff */
[----:B------:R1:W-:Y:S01]  /*9d80*/  @P1 STG.E.U8 desc[UR6][R14.64], R47 ;  /* 0x0000002f0e001986 */ /* 0x0003e2000c101106 */
[C---:B------:R-:W-:Y:S01]  /*9d90*/  ISETP.LT.AND P1, PT, R38.reuse, UR11, !P0 ;  /* 0x0000000b26007c0c */ /* 0x040fe2000c721270 */
[----:B------:R-:W-:Y:S01]  /*9da0*/  IMAD R38, R38, UR12, RZ ;  /* 0x0000000c26267c24 */ /* 0x000fe2000f8e02ff */
[C---:B------:R-:W-:Y:S01]  /*9db0*/  ISETP.LT.AND P4, PT, R40.reuse, UR11, !P0 ;  /* 0x0000000b28007c0c */ /* 0x040fe2000c781270 */
[----:B------:R-:W-:Y:S01]  /*9dc0*/  IMAD R40, R40, UR12, RZ ;  /* 0x0000000c28287c24 */ /* 0x000fe2000f8e02ff */
[C---:B------:R-:W-:Y:S01]  /*9dd0*/  ISETP.LT.AND P3, PT, R39.reuse, UR11, !P0 ;  /* 0x0000000b27007c0c */ /* 0x040fe2000c761270 */
[----:B------:R-:W-:Y:S01]  /*9de0*/  IMAD R39, R39, UR12, RZ ;  /* 0x0000000c27277c24 */ /* 0x000fe2000f8e02ff */
[----:B------:R2:W-:Y:S02]  /*9df0*/  @P2 STG.E.U8 desc[UR6][R2.64], R45 ;  /* 0x0000002d02002986 */ /* 0x0005e4000c101106 */
[----:B0-----:R-:W-:-:S02]  /*9e00*/  IADD3 R16, P5, PT, R40, R46, RZ ;  /* 0x0000002e28107210 */ /* 0x001fc40007fbe0ff */
[CC--:B-1----:R-:W-:Y:S02]  /*9e10*/  IADD3 R14, P2, PT, R38.reuse, R46.reuse, RZ ;  /* 0x0000002e260e7210 */ /* 0x0c2fe40007f5e0ff */
[----:B------:R-:W-:Y:S02]  /*9e20*/  IADD3 R12, P6, PT, R39, R46, RZ ;  /* 0x0000002e270c7210 */ /* 0x000fe40007fde0ff */
[-C--:B------:R-:W-:Y:S02]  /*9e30*/  LEA.HI.X.SX32 R15, R38, R48.reuse, 0x1, P2 ;  /* 0x00000030260f7211 */ /* 0x080fe400010f0eff */
[C---:B------:R-:W-:Y:S01]  /*9e40*/  ISETP.LT.AND P2, PT, R37.reuse, UR11, !P0 ;  /* 0x0000000b25007c0c */ /* 0x040fe2000c741270 */
[----:B------:R-:W-:Y:S01]  /*9e50*/  IMAD R37, R37, UR12, RZ ;  /* 0x0000000c25257c24 */ /* 0x000fe2000f8e02ff */
[----:B------:R-:W-:Y:S02]  /*9e60*/  LEA.HI.X.SX32 R17, R40, R48, 0x1, P5 ;  /* 0x0000003028117211 */ /* 0x000fe400028f0eff */
[----:B------:R-:W-:-:S02]  /*9e70*/  PRMT R43, R11, 0x7770, RZ ;  /* 0x000077700b2b7816 */ /* 0x000fc400000000ff */
[----:B------:R-:W-:Y:S02]  /*9e80*/  LEA.HI.X.SX32 R13, R39, R48, 0x1, P6 ;  /* 0x00000030270d7211 */ /* 0x000fe400030f0eff */
[----:B------:R-:W-:Y:S02]  /*9e90*/  PRMT R39, R4, 0x7771, RZ ;  /* 0x0000777104277816 */ /* 0x000fe400000000ff */
[----:B------:R-:W-:Y:S01]  /*9ea0*/  PRMT R41, R5, 0x7771, RZ ;  /* 0x0000777105297816 */ /* 0x000fe200000000ff */
[----:B------:R-:W-:Y:S01]  /*9eb0*/  @P4 STG.E.U8 desc[UR6][R16.64], R43 ;  /* 0x0000002b10004986 */ /* 0x000fe2000c101106 */
[----:B--2---:R-:W-:-:S03]  /*9ec0*/  IADD3 R2, P6, PT, R37, R46, RZ ;  /* 0x0000002e25027210 */ /* 0x004fc60007fde0ff */
[----:B------:R0:W-:Y:S01]  /*9ed0*/  @P3 STG.E.U8 desc[UR6][R12.64], R39 ;  /* 0x000000270c003986 */ /* 0x0001e2000c101106 */
[----:B------:R-:W-:-:S03]  /*9ee0*/  LEA.HI.X.SX32 R3, R37, R48, 0x1, P6 ;  /* 0x0000003025037211 */ /* 0x000fc600030f0eff */
[----:B------:R1:W-:Y:S01]  /*9ef0*/  @P1 STG.E.U8 desc[UR6][R14.64], R41 ;  /* 0x000000290e001986 */ /* 0x0003e2000c101106 */
[C---:B------:R-:W-:Y:S01]  /*9f00*/  ISETP.LT.AND P1, PT, R34.reuse, UR11, !P0 ;  /* 0x0000000b22007c0c */ /* 0x040fe2000c721270 */
[----:B------:R-:W-:Y:S01]  /*9f10*/  IMAD R34, R34, UR12, RZ ;  /* 0x0000000c22227c24 */ /* 0x000fe2000f8e02ff */
[C---:B------:R-:W-:Y:S01]  /*9f20*/  ISETP.LT.AND P4, PT, R36.reuse, UR11, !P0 ;  /* 0x0000000b24007c0c */ /* 0x040fe2000c781270 */
[----:B------:R-:W-:Y:S01]  /*9f30*/  IMAD R36, R36, UR12, RZ ;  /* 0x0000000c24247c24 */ /* 0x000fe2000f8e02ff */
[----:B0-----:R-:W-:Y:S02]  /*9f40*/  PRMT R39, R6, 0x7771, RZ ;  /* 0x0000777106277816 */ /* 0x001fe400000000ff */
[C---:B------:R-:W-:Y:S01]  /*9f50*/  ISETP.LT.AND P3, PT, R35.reuse, UR11, !P0 ;  /* 0x0000000b23007c0c */ /* 0x040fe2000c761270 */
[----:B------:R-:W-:Y:S02]  /*9f60*/  IMAD R35, R35, UR12, RZ ;  /* 0x0000000c23237c24 */ /* 0x000fe4000f8e02ff */
[----:B------:R0:W-:Y:S01]  /*9f70*/  @P2 STG.E.U8 desc[UR6][R2.64], R39 ;  /* 0x0000002702002986 */ /* 0x0001e2000c101106 */
[----:B-1----:R-:W-:-:S02]  /*9f80*/  IADD3 R14, P2, PT, R34, R46, RZ ;  /* 0x0000002e220e7210 */ /* 0x002fc40007f5e0ff */
[-C--:B------:R-:W-:Y:S02]  /*9f90*/  IADD3 R16, P5, PT, R36, R46.reuse, RZ ;  /* 0x0000002e24107210 */ /* 0x080fe40007fbe0ff */
        /* <DEDUP_REMOVED lines=9> */
[----:B------:R1:W-:Y:S01]  /*a030*/  @P4 STG.E.U8 desc[UR6][R16.64], R37 ;  /* 0x0000002510004986 */ /* 0x0003e2000c101106 */
[----:B0-----:R-:W-:-:S03]  /*a040*/  IADD3 R2, P6, PT, R33, R46, RZ ;  /* 0x0000002e21027210 */ /* 0x001fc60007fde0ff */
[----:B------:R-:W-:Y:S01]  /*a050*/  @P3 STG.E.U8 desc[UR6][R12.64], R41 ;  /* 0x000000290c003986 */ /* 0x000fe2000c101106 */
[----:B------:R-:W-:-:S03]  /*a060*/  LEA.HI.X.SX32 R3, R33, R48, 0x1, P6 ;  /* 0x0000003021037211 */ /* 0x000fc600030f0eff */
[----:B------:R0:W-:Y:S01]  /*a070*/  @P1 STG.E.U8 desc[UR6][R14.64], R35 ;  /* 0x000000230e001986 */ /* 0x0001e2000c101106 */
[C---:B------:R-:W-:Y:S01]  /*a080*/  ISETP.LT.AND P1, PT, R30.reuse, UR11, !P0 ;  /* 0x0000000b1e007c0c */ /* 0x040fe2000c721270 */
[----:B------:R-:W-:Y:S01]  /*a090*/  IMAD R30, R30, UR12, RZ ;  /* 0x0000000c1e1e7c24 */ /* 0x000fe2000f8e02ff */
[----:B-1----:R-:W-:Y:S02]  /*a0a0*/  PRMT R37, R10, 0x7771, RZ ;  /* 0x000077710a257816 */ /* 0x002fe400000000ff */
[C---:B------:R-:W-:Y:S01]  /*a0b0*/  ISETP.LT.AND P4, PT, R32.reuse, UR11, !P0 ;  /* 0x0000000b20007c0c */ /* 0x040fe2000c781270 */
[----:B------:R-:W-:Y:S01]  /*a0c0*/  IMAD R32, R32, UR12, RZ ;  /* 0x0000000c20207c24 */ /* 0x000fe2000f8e02ff */
[C---:B------:R-:W-:Y:S01]  /*a0d0*/  ISETP.LT.AND P3, PT, R31.reuse, UR11, !P0 ;  /* 0x0000000b1f007c0c */ /* 0x040fe2000c761270 */
[----:B------:R-:W-:Y:S01]  /*a0e0*/  IMAD R31, R31, UR12, RZ ;  /* 0x0000000c1f1f7c24 */ /* 0x000fe2000f8e02ff */
[----:B------:R1:W-:Y:S01]  /*a0f0*/  @P2 STG.E.U8 desc[UR6][R2.64], R37 ;  /* 0x0000002502002986 */ /* 0x0003e2000c101106 */
[----:B0-----:R-:W-:-:S02]  /*a100*/  IADD3 R14, P2, PT, R30, R46, RZ ;  /* 0x0000002e1e0e7210 */ /* 0x001fc40007f5e0ff */
        /* <DEDUP_REMOVED lines=11> */
[----:B-1----:R-:W-:-:S03]  /*a1c0*/  IADD3 R2, P6, PT, R29, R46, RZ ;  /* 0x0000002e1d027210 */ /* 0x002fc60007fde0ff */
[----:B------:R0:W-:Y:S01]  /*a1d0*/  @P3 STG.E.U8 desc[UR6][R12.64], R31 ;  /* 0x0000001f0c003986 */ /* 0x0001e2000c101106 */
[----:B------:R-:W-:-:S03]  /*a1e0*/  LEA.HI.X.SX32 R3, R29, R48, 0x1, P6 ;  /* 0x000000301d037211 */ /* 0x000fc600030f0eff */
[----:B------:R1:W-:Y:S01]  /*a1f0*/  @P1 STG.E.U8 desc[UR6][R14.64], R33 ;  /* 0x000000210e001986 */ /* 0x0003e2000c101106 */
[C---:B------:R-:W-:Y:S01]  /*a200*/  ISETP.LT.AND P1, PT, R26.reuse, UR11, !P0 ;  /* 0x0000000b1a007c0c */ /* 0x040fe2000c721270 */
[----:B------:R-:W-:Y:S01]  /*a210*/  IMAD R26, R26, UR12, RZ ;  /* 0x0000000c1a1a7c24 */ /* 0x000fe2000f8e02ff */
[C---:B------:R-:W-:Y:S01]  /*a220*/  ISETP.LT.AND P4, PT, R28.reuse, UR11, !P0 ;  /* 0x0000000b1c007c0c */ /* 0x040fe2000c781270 */
[----:B------:R-:W-:Y:S01]  /*a230*/  IMAD R28, R28, UR12, RZ ;  /* 0x0000000c1c1c7c24 */ /* 0x000fe2000f8e02ff */
[C---:B------:R-:W-:Y:S02]  /*a240*/  ISETP.LT.AND P3, PT, R27.reuse, UR11, !P0 ;  /* 0x0000000b1b007c0c */ /* 0x040fe4000c761270 */
[----:B0-----:R-:W-:Y:S01]  /*a250*/  PRMT R31, R6, 0x7772, RZ ;  /* 0x00007772061f7816 */ /* 0x001fe200000000ff */
[----:B------:R-:W-:Y:S01]  /*a260*/  IMAD R27, R27, UR12, RZ ;  /* 0x0000000c1b1b7c24 */ /* 0x000fe2000f8e02ff */
[----:B------:R-:W-:-:S03]  /*a270*/  IADD3 R16, P5, PT, R28, R46, RZ ;  /* 0x0000002e1c107210 */ /* 0x000fc60007fbe0ff */
[----:B------:R0:W-:Y:S01]  /*a280*/  @P2 STG.E.U8 desc[UR6][R2.64], R31 ;  /* 0x0000001f02002986 */ /* 0x0001e2000c101106 */
[CC--:B-1----:R-:W-:Y:S02]  /*a290*/  IADD3 R14, P2, PT, R26.reuse, R46.reuse, RZ ;  /* 0x0000002e1a0e7210 */ /* 0x0c2fe40007f5e0ff */
[----:B------:R-:W-:Y:S02]  /*a2a0*/  IADD3 R12, P6, PT, R27, R46, RZ ;  /* 0x0000002e1b0c7210 */ /* 0x000fe40007fde0ff */
[-C--:B------:R-:W-:Y:S02]  /*a2b0*/  LEA.HI.X.SX32 R15, R26, R48.reuse, 0x1, P2 ;  /* 0x000000301a0f7211 */ /* 0x080fe400010f0eff */
[-C--:B------:R-:W-:Y:S02]  /*a2c0*/  LEA.HI.X.SX32 R17, R28, R48.reuse, 0x1, P5 ;  /* 0x000000301c117211 */ /* 0x080fe400028f0eff */
[----:B------:R-:W-:Y:S02]  /*a2d0*/  PRMT R29, R7, 0x7772, RZ ;  /* 0x00007772071d7816 */ /* 0x000fe400000000ff */
[C---:B------:R-:W-:Y:S01]  /*a2e0*/  ISETP.LT.AND P2, PT, R25.reuse, UR11, !P0 ;  /* 0x0000000b19007c0c */ /* 0x040fe2000c741270 */
[----:B------:R-:W-:Y:S01]  /*a2f0*/  IMAD R25, R25, UR12, RZ ;  /* 0x0000000c19197c24 */ /* 0x000fe2000f8e02ff */
[----:B------:R-:W-:-:S02]  /*a300*/  LEA.HI.X.SX32 R13, R27, R48, 0x1, P6 ;  /* 0x000000301b0d7211 */ /* 0x000fc400030f0eff */
[----:B------:R-:W-:Y:S02]  /*a310*/  PRMT R33, R8, 0x7772, RZ ;  /* 0x0000777208217816 */ /* 0x000fe400000000ff */
[----:B------:R-:W-:Y:S01]  /*a320*/  PRMT R27, R9, 0x7772, RZ ;  /* 0x00007772091b7816 */ /* 0x000fe200000000ff */
[----:B------:R1:W-:Y:S01]  /*a330*/  @P4 STG.E.U8 desc[UR6][R16.64], R29 ;  /* 0x0000001d10004986 */ /* 0x0003e2000c101106 */
[----:B0-----:R-:W-:-:S03]  /*a340*/  IADD3 R2, P5, PT, R25, R46, RZ ;  /* 0x0000002e19027210 */ /* 0x001fc60007fbe0ff */
[----:B------:R0:W-:Y:S01]  /*a350*/  @P3 STG.E.U8 desc[UR6][R12.64], R33 ;  /* 0x000000210c003986 */ /* 0x0001e2000c101106 */
[----:B------:R-:W-:-:S03]  /*a360*/  ISETP.LT.AND P3, PT, R23, UR11, !P0 ;  /* 0x0000000b17007c0c */ /* 0x000fc6000c761270 */
[----:B------:R2:W-:Y:S01]  /*a370*/  @P1 STG.E.U8 desc[UR6][R14.64], R27 ;  /* 0x0000001b0e001986 */ /* 0x0005e2000c101106 */
[C---:B------:R-:W-:Y:S01]  /*a380*/  ISETP.LT.AND P1, PT, R24.reuse, UR11, !P0 ;  /* 0x0000000b18007c0c */ /* 0x040fe2000c721270 */
[----:B------:R-:W-:Y:S01]  /*a390*/  IMAD R24, R24, UR12, RZ ;  /* 0x0000000c18187c24 */ /* 0x000fe2000f8e02ff */
[C---:B------:R-:W-:Y:S01]  /*a3a0*/  ISETP.LT.AND P4, PT, R22.reuse, UR11, !P0 ;  /* 0x0000000b16007c0c */ /* 0x040fe2000c781270 */
[----:B------:R-:W-:Y:S01]  /*a3b0*/  IMAD R23, R23, UR12, RZ ;  /* 0x0000000c17177c24 */ /* 0x000fe2000f8e02ff */
[----:B------:R-:W-:Y:S01]  /*a3c0*/  LEA.HI.X.SX32 R3, R25, R48, 0x1, P5 ;  /* 0x0000003019037211 */ /* 0x000fe200028f0eff */
[----:B------:R-:W-:Y:S01]  /*a3d0*/  IMAD R22, R22, UR12, RZ ;  /* 0x0000000c16167c24 */ /* 0x000fe2000f8e02ff */
[----:B-1----:R-:W-:Y:S02]  /*a3e0*/  PRMT R29, R10, 0x7772, RZ ;  /* 0x000077720a1d7816 */ /* 0x002fe400000000ff */
[-C--:B0-----:R-:W-:Y:S02]  /*a3f0*/  IADD3 R12, P6, PT, R24, R46.reuse, RZ ;  /* 0x0000002e180c7210 */ /* 0x081fe40007fde0ff */
[-C--:B--2---:R-:W-:Y:S01]  /*a400*/  IADD3 R14, P5, PT, R23, R46.reuse, RZ ;  /* 0x0000002e170e7210 */ /* 0x084fe20007fbe0ff */
[----:B------:R-:W-:Y:S01]  /*a410*/  @P2 STG.E.U8 desc[UR6][R2.64], R29 ;  /* 0x0000001d02002986 */ /* 0x000fe2000c101106 */
[----:B------:R-:W-:-:S02]  /*a420*/  IADD3 R16, P2, PT, R22, R46, RZ ;  /* 0x0000002e16107210 */ /* 0x000fc40007f5e0ff */
[-C--:B------:R-:W-:Y:S02]  /*a430*/  LEA.HI.X.SX32 R13, R24, R48.reuse, 0x1, P6 ;  /* 0x00000030180d7211 */ /* 0x080fe400030f0eff */
[----:B------:R-:W-:Y:S02]  /*a440*/  PRMT R27, R11, 0x7772, RZ ;  /* 0x000077720b1b7816 */ /* 0x000fe400000000ff */
[-C--:B------:R-:W-:Y:S02]  /*a450*/  LEA.HI.X.SX32 R15, R23, R48.reuse, 0x1, P5 ;  /* 0x00000030170f7211 */ /* 0x080fe400028f0eff */
[----:B------:R-:W-:Y:S02]  /*a460*/  PRMT R25, R4, 0x7773, RZ ;  /* 0x0000777304197816 */ /* 0x000fe400000000ff */
[----:B------:R-:W-:Y:S02]  /*a470*/  LEA.HI.X.SX32 R17, R22, R48, 0x1, P2 ;  /* 0x0000003016117211 */ /* 0x000fe400010f0eff */
[----:B------:R-:W-:Y:S01]  /*a480*/  PRMT R5, R5, 0x7773, RZ ;  /* 0x0000777305057816 */ /* 0x000fe200000000ff */
[----:B------:R0:W-:Y:S04]  /*a490*/  @P1 STG.E.U8 desc[UR6][R12.64], R27 ;  /* 0x0000001b0c001986 */ /* 0x0001e8000c101106 */
[----:B------:R-:W-:Y:S04]  /*a4a0*/  @P3 STG.E.U8 desc[UR6][R14.64], R25 ;  /* 0x000000190e003986 */ /* 0x000fe8000c101106 */
[----:B------:R1:W-:Y:S01]  /*a4b0*/  @P4 STG.E.U8 desc[UR6][R16.64], R5 ;  /* 0x0000000510004986 */ /* 0x0003e2000c101106 */
[C---:B------:R-:W-:Y:S01]  /*a4c0*/  ISETP.LT.AND P4, PT, R20.reuse, UR11, !P0 ;  /* 0x0000000b14007c0c */ /* 0x040fe2000c781270 */
[----:B------:R-:W-:Y:S01]  /*a4d0*/  IMAD R20, R20, UR12, RZ ;  /* 0x0000000c14147c24 */ /* 0x000fe2000f8e02ff */
[C---:B------:R-:W-:Y:S01]  /*a4e0*/  ISETP.LT.AND P3, PT, R19.reuse, UR11, !P0 ;  /* 0x0000000b13007c0c */ /* 0x040fe2000c761270 */
[----:B------:R-:W-:-:S02]  /*a4f0*/  IMAD R19, R19, UR12, RZ ;  /* 0x0000000c13137c24 */ /* 0x000fc4000f8e02ff */
[----:B------:R-:W-:Y:S01]  /*a500*/  IMAD R23, R50, UR12, RZ ;  /* 0x0000000c32177c24 */ /* 0x000fe2000f8e02ff */
[CC--:B------:R-:W-:Y:S02]  /*a510*/  IADD3 R4, P1, PT, R20.reuse, R46.reuse, RZ ;  /* 0x0000002e14047210 */ /* 0x0c0fe40007f3e0ff */
[C---:B------:R-:W-:Y:S01]  /*a520*/  ISETP.LT.AND P5, PT, R21.reuse, UR11, !P0 ;  /* 0x0000000b15007c0c */ /* 0x040fe2000c7a1270 */
[----:B------:R-:W-:Y:S01]  /*a530*/  IMAD R21, R21, UR12, RZ ;  /* 0x0000000c15157c24 */ /* 0x000fe2000f8e02ff */
[----:B0-----:R-:W-:Y:S02]  /*a540*/  IADD3 R12, P2, PT, R19, R46, RZ ;  /* 0x0000002e130c7210 */ /* 0x001fe40007f5e0ff */
[----:B-1----:R-:W-:Y:S02]  /*a550*/  LEA.HI.X.SX32 R5, R20, R48, 0x1, P1 ;  /* 0x0000003014057211 */ /* 0x002fe400008f0eff */
[-C--:B------:R-:W-:Y:S01]  /*a560*/  IADD3 R16, P1, PT, R23, R46.reuse, RZ ;  /* 0x0000002e17107210 */ /* 0x080fe20007f3e0ff */
[----:B------:R-:W-:Y:S01]  /*a570*/  IMAD R22, R18, UR12, RZ ;  /* 0x0000000c12167c24 */ /* 0x000fe2000f8e02ff */
[----:B------:R-:W-:-:S02]  /*a580*/  IADD3 R2, P6, PT, R21, R46, RZ ;  /* 0x0000002e15027210 */ /* 0x000fc40007fde0ff */
[-C--:B------:R-:W-:Y:S02]  /*a590*/  LEA.HI.X.SX32 R13, R19, R48.reuse, 0x1, P2 ;  /* 0x00000030130d7211 */ /* 0x080fe400010f0eff */
[----:B------:R-:W-:Y:S02]  /*a5a0*/  ISETP.LT.AND P2, PT, R18, UR11, !P0 ;  /* 0x0000000b12007c0c */ /* 0x000fe4000c741270 */
[-C--:B------:R-:W-:Y:S02]  /*a5b0*/  LEA.HI.X.SX32 R17, R23, R48.reuse, 0x1, P1 ;  /* 0x0000003017117211 */ /* 0x080fe400008f0eff */
[----:B------:R-:W-:Y:S02]  /*a5c0*/  ISETP.LT.AND P1, PT, R50, UR11, !P0 ;  /* 0x0000000b32007c0c */ /* 0x000fe4000c721270 */
[----:B------:R-:W-:Y:S02]  /*a5d0*/  ISETP.LT.AND P0, PT, R0, UR11, !P0 ;  /* 0x0000000b00007c0c */ /* 0x000fe4000c701270 */
[----:B------:R-:W-:-:S02]  /*a5e0*/  LEA.HI.X.SX32 R3, R21, R48, 0x1, P6 ;  /* 0x0000003015037211 */ /* 0x000fc400030f0eff */
[----:B------:R-:W-:Y:S02]  /*a5f0*/  IADD3 R14, P6, PT, R22, R46, RZ ;  /* 0x0000002e160e7210 */ /* 0x000fe40007fde0ff */
[----:B------:R-:W-:Y:S02]  /*a600*/  PRMT R21, R6, 0x7773, RZ ;  /* 0x0000777306157816 */ /* 0x000fe400000000ff */
[----:B------:R-:W-:Y:S01]  /*a610*/  PRMT R7, R7, 0x7773, RZ ;  /* 0x0000777307077816 */ /* 0x000fe200000000ff */
[----:B------:R-:W-:Y:S01]  /*a620*/  IMAD R24, R0, UR12, RZ ;  /* 0x0000000c00187c24 */ /* 0x000fe2000f8e02ff */
[----:B------:R-:W-:Y:S02]  /*a630*/  PRMT R25, R8, 0x7773, RZ ;  /* 0x0000777308197816 */ /* 0x000fe400000000ff */
[----:B------:R-:W-:Y:S02]  /*a640*/  LEA.HI.X.SX32 R15, R22, R48, 0x1, P6 ;  /* 0x00000030160f7211 */ /* 0x000fe400030f0eff */
[----:B------:R-:W-:Y:S01]  /*a650*/  PRMT R23, R9, 0x7773, RZ ;  /* 0x0000777309177816 */ /* 0x000fe200000000ff */
[----:B------:R0:W-:Y:S01]  /*a660*/  @P5 STG.E.U8 desc[UR6][R2.64], R21 ;  /* 0x0000001502005986 */ /* 0x0001e2000c101106 */
[----:B------:R-:W-:-:S03]  /*a670*/  PRMT R9, R10, 0x7773, RZ ;  /* 0x000077730a097816 */ /* 0x000fc600000000ff */
[----:B------:R0:W-:Y:S01]  /*a680*/  @P4 STG.E.U8 desc[UR6][R4.64], R7 ;  /* 0x0000000704004986 */ /* 0x0001e2000c101106 */
[----:B------:R-:W-:-:S03]  /*a690*/  IADD3 R18, P6, PT, R24, R46, RZ ;  /* 0x0000002e18127210 */ /* 0x000fc60007fde0ff */
[----:B------:R0:W-:Y:S04]  /*a6a0*/  @P3 STG.E.U8 desc[UR6][R12.64], R25 ;  /* 0x000000190c003986 */ /* 0x0001e8000c101106 */
[----:B------:R0:W-:Y:S01]  /*a6b0*/  @P2 STG.E.U8 desc[UR6][R14.64], R23 ;  /* 0x000000170e002986 */ /* 0x0001e2000c101106 */
[----:B------:R-:W-:-:S03]  /*a6c0*/  LEA.HI.X.SX32 R19, R24, R48, 0x1, P6 ;  /* 0x0000003018137211 */ /* 0x000fc600030f0eff */
[----:B------:R0:W-:Y:S01]  /*a6d0*/  @P1 STG.E.U8 desc[UR6][R16.64], R9 ;  /* 0x0000000910001986 */ /* 0x0001e2000c101106 */
[----:B------:R-:W-:Y:S01]  /*a6e0*/  PRMT R11, R11, 0x7773, RZ ;  /* 0x000077730b0b7816 */ /* 0x000fe200000000ff */
[----:B------:R-:W-:Y:S06]  /*a6f0*/  @!P0 EXIT ;  /* 0x000000000000894d */ /* 0x000fec0003800000 */
[----:B------:R-:W-:Y:S01]  /*a700*/  STG.E.U8 desc[UR6][R18.64], R11 ;  /* 0x0000000b12007986 */ /* 0x000fe2000c101106 */
[----:B------:R-:W-:Y:S05]  /*a710*/  EXIT ;  /* 0x000000000000794d */ /* 0x000fea0003800000 */
.L_x_3:
[----:B------:R-:W-:-:S00]  /*a720*/  BRA `(.L_x_3) ;  /* 0xfffffffc00fc7947 */ /* 0x000fc0000383ffff */
[----:B------:R-:W-:-:S00]  /*a730*/  NOP ;  /* 0x0000000000007918 */ /* 0x000fc00000000000 */
        /* <DEDUP_REMOVED lines=12> */
.L_x_4:


//--------------------- .nv.shared.matmul_kernel  --------------------------
	.section	.nv.shared.matmul_kernel,"aw",@nobits
	.sectionflags	@""
	.align	16
	.zero		1024


//--------------------- .nv.shared.reserved.0     --------------------------
	.section	.nv.shared.reserved.0,"aw",@nobits
	.weak		__nv_reservedSMEM_offset_0_alias
	.size		__nv_reservedSMEM_offset_0_alias, 0, 64
	.other		__nv_reservedSMEM_offset_0_alias,@"STO_CUDA_RESERVED_SHARED STV_DEFAULT"
__nv_reservedSMEM_offset_0_alias:
	.zero		0
	.zero		64


//--------------------- .nv.constant0.matmul_kernel --------------------------
	.section	.nv.constant0.matmul_kernel,"a",@progbits
	.sectionflags	@""
	.align	4
.nv.constant0.matmul_kernel:
	.zero		976


//--------------------- SYMBOLS --------------------------

	.type		.nv.reservedSmem.offset0,@object
	.size		.nv.reservedSmem.offset0,0x4
	.type		.nv.reservedSmem.cap,@object
	.size		.nv.reservedSmem.cap,0x4
